def attn_fwd(
    Q,
    K,
    V,
    Out,
    Lse,
    sm_scale,
    stride_qz,
    stride_qh,
    stride_qm,
    stride_qk,
    stride_kz,
    stride_kh,
    stride_kn,
    stride_kk,
    stride_vz,
    stride_vh,
    stride_vn,
    stride_vk,
    stride_oz,
    stride_oh,
    stride_om,
    stride_ok,
    seqlen_q,
    seqlen_k,
    BLOCK_M: tl.constexpr,
    BLOCK_N: tl.constexpr,
    HEAD_DIM: tl.constexpr,
    CAUSAL: tl.constexpr,
):
    start_m = tl.program_id(0)
    off_hz = tl.program_id(1)
    q_off = off_hz * stride_qh
    k_off = off_hz * stride_kh
    v_off = off_hz * stride_vh
    offs_m = start_m * BLOCK_M + tl.arange(0, BLOCK_M)
    offs_d = tl.arange(0, HEAD_DIM)
    offs_n = tl.arange(0, BLOCK_N)
    q_ptrs = Q + q_off + offs_m[:, None] * stride_qm + offs_d[None, :] * stride_qk
    k_ptrs = K + k_off + offs_d[:, None] * stride_kk + offs_n[None, :] * stride_kn
    v_ptrs = V + v_off + offs_n[:, None] * stride_vn + offs_d[None, :] * stride_vk
    m_i = tl.full([BLOCK_M], float("-inf"), dtype=tl.float32)
    l_i = tl.zeros([BLOCK_M], dtype=tl.float32) + 1.0
    acc = tl.zeros([BLOCK_M, HEAD_DIM], dtype=tl.float32)
    q = tl.load(q_ptrs)
    acc, l_i, m_i = _attn_fwd_inner(
        acc,
        l_i,
        m_i,
        q,
        k_ptrs,
        v_ptrs,
        sm_scale,
        stride_kn,
        stride_vn,
        start_m,
        seqlen_k,
        BLOCK_M,
        BLOCK_N,
        HEAD_DIM,
        CAUSAL,
    )
    acc = acc / l_i[:, None]
    lse = m_i + tl.math.log2(l_i) / 1.4426950408889634
    o_ptrs = (
        Out
        + off_hz * stride_oh
        + offs_m[:, None] * stride_om
        + offs_d[None, :] * stride_ok
    )
    tl.store(o_ptrs, acc.to(Out.dtype.element_ty))
    tl.store(Lse + off_hz * seqlen_q + offs_m, lse)

# config = {"BLOCK_M": 128, "BLOCK_N": 16, "HEAD_DIM": 32, "arch": "sm_90", "causal": true, "dtype": "bf16", "num_stages": 2, "num_warps": 4}
# arch = sm_90


// ===== COMPILED SASS (sm_90a) =====

	.target	sm_90a

	.elftype	@"ET_EXEC"


//--------------------- .note.nv.tkinfo           --------------------------
	.section	.note.nv.tkinfo,"",@"SHT_NOTE"
	.sectionflags	@"SHF_NOTE_NV_TKINFO"
	.tkinfo
        /*0018*/ 	.word	0x00000002
        /*0030*/ 	.string	""
        /*0030*/ 	.string	"ptxas"
        /*0030*/ 	.string	"Cuda compilation tools, release 13.0, V13.0.88"
        /*0030*/ 	.string	"Build cuda_13.0.r13.0/compiler.36424714_0"
        /*0030*/ 	.string	"-v  -suppress-debug-info  -lineinfo  -arch sm_90a "



//--------------------- .note.nv.cuinfo           --------------------------
	.section	.note.nv.cuinfo,"",@"SHT_NOTE"
	.sectionflags	@"SHF_NOTE_NV_CUINFO"
        /*0018*/ 	.short	0x0002
        /*001a*/ 	.short	0x005a
        /*001c*/ 	.short	0x0082
	.zero		2


//--------------------- .nv.info                  --------------------------
	.section	.nv.info,"",@"SHT_CUDA_INFO"
	.align	4


	//----- nvinfo : EIATTR_REGCOUNT
	.align		4
        /*0000*/ 	.byte	0x04, 0x2f
        /*0002*/ 	.short	(.L_2 - .L_1)
	.align		4
.L_1:
        /*0004*/ 	.word	index@(attn_fwd)
        /*0008*/ 	.word	0x00000060


	//----- nvinfo : EIATTR_FRAME_SIZE
	.align		4
.L_2:
        /*000c*/ 	.byte	0x04, 0x11
        /*000e*/ 	.short	(.L_4 - .L_3)
	.align		4
.L_3:
        /*0010*/ 	.word	index@(attn_fwd)
        /*0014*/ 	.word	0x00000000


	//----- nvinfo : EIATTR_MIN_STACK_SIZE
	.align		4
.L_4:
        /*0018*/ 	.byte	0x04, 0x12
        /*001a*/ 	.short	(.L_6 - .L_5)
	.align		4
.L_5:
        /*001c*/ 	.word	index@(attn_fwd)
        /*0020*/ 	.word	0x00000000
.L_6:


//--------------------- .nv.compat                --------------------------
	.section	.nv.compat,"",@"SHT_CUDA_COMPAT_INFO"
	.align	4
        /*0000*/ 	.byte	0x02, 0x09, 0x01, 0x00, 0x02, 0x02, 0x04, 0x00, 0x02, 0x05, 0x05, 0x00, 0x03, 0x07, 0x01, 0x01
        /*0010*/ 	.byte	0x02, 0x03, 0x00, 0x00, 0x02, 0x06, 0x01, 0x00, 0x04, 0x0b, 0x08, 0x00, 0x00, 0x00, 0x00, 0x00
        /*0020*/ 	.byte	0x00, 0x00, 0x00, 0x00


//--------------------- .nv.info.attn_fwd         --------------------------
	.section	.nv.info.attn_fwd,"",@"SHT_CUDA_INFO"
	.sectionflags	@""
	.align	4


	//----- nvinfo : EIATTR_CUDA_API_VERSION
	.align		4
        /*0000*/ 	.byte	0x04, 0x37
        /*0002*/ 	.short	(.L_8 - .L_7)
.L_7:
        /*0004*/ 	.word	0x00000082


	//----- nvinfo : EIATTR_KPARAM_INFO
	.align		4
.L_8:
        /*0008*/ 	.byte	0x04, 0x17
        /*000a*/ 	.short	(.L_10 - .L_9)
.L_9:
        /*000c*/ 	.word	0x00000000
        /*0010*/ 	.short	0x0019
        /*0012*/ 	.short	0x0080
        /*0014*/ 	.byte	0x00, 0xf4, 0x21, 0x00


	//----- nvinfo : EIATTR_KPARAM_INFO
	.align		4
.L_10:
        /*0018*/ 	.byte	0x04, 0x17
        /*001a*/ 	.short	(.L_12 - .L_11)
.L_11:
        /*001c*/ 	.word	0x00000000
        /*0020*/ 	.short	0x0018
        /*0022*/ 	.short	0x0078
        /*0024*/ 	.byte	0x00, 0xf4, 0x21, 0x00


	//----- nvinfo : EIATTR_KPARAM_INFO
	.align		4
.L_12:
        /*0028*/ 	.byte	0x04, 0x17
        /*002a*/ 	.short	(.L_14 - .L_13)
.L_13:
        /*002c*/ 	.word	0x00000000
        /*0030*/ 	.short	0x0017
        /*0032*/ 	.short	0x0070
        /*0034*/ 	.byte	0x00, 0xf0, 0x11, 0x00


	//----- nvinfo : EIATTR_KPARAM_INFO
	.align		4
.L_14:
        /*0038*/ 	.byte	0x04, 0x17
        /*003a*/ 	.short	(.L_16 - .L_15)
.L_15:
        /*003c*/ 	.word	0x00000000
        /*0040*/ 	.short	0x0016
        /*0042*/ 	.short	0x006c
        /*0044*/ 	.byte	0x00, 0xf0, 0x11, 0x00


	//----- nvinfo : EIATTR_KPARAM_INFO
	.align		4
.L_16:
        /*0048*/ 	.byte	0x04, 0x17
        /*004a*/ 	.short	(.L_18 - .L_17)
.L_17:
        /*004c*/ 	.word	0x00000000
        /*0050*/ 	.short	0x0015
        /*0052*/ 	.short	0x0068
        /*0054*/ 	.byte	0x00, 0xf0, 0x11, 0x00


	//----- nvinfo : EIATTR_KPARAM_INFO
	.align		4
.L_18:
        /*0058*/ 	.byte	0x04, 0x17
        /*005a*/ 	.short	(.L_20 - .L_19)
.L_19:
        /*005c*/ 	.word	0x00000000
        /*0060*/ 	.short	0x0014
        /*0062*/ 	.short	0x0064
        /*0064*/ 	.byte	0x00, 0xf0, 0x11, 0x00


	//----- nvinfo : EIATTR_KPARAM_INFO
	.align		4
.L_20:
        /*0068*/ 	.byte	0x04, 0x17
        /*006a*/ 	.short	(.L_22 - .L_21)
.L_21:
        /*006c*/ 	.word	0x00000000
        /*0070*/ 	.short	0x0013
        /*0072*/ 	.short	0x0060
        /*0074*/ 	.byte	0x00, 0xf0, 0x11, 0x00


	//----- nvinfo : EIATTR_KPARAM_INFO
	.align		4
.L_22:
        /*0078*/ 	.byte	0x04, 0x17
        /*007a*/ 	.short	(.L_24 - .L_23)
.L_23:
        /*007c*/ 	.word	0x00000000
        /*0080*/ 	.short	0x0012
        /*0082*/ 	.short	0x005c
        /*0084*/ 	.byte	0x00, 0xf0, 0x11, 0x00


	//----- nvinfo : EIATTR_KPARAM_INFO
	.align		4
.L_24:
        /*0088*/ 	.byte	0x04, 0x17
        /*008a*/ 	.short	(.L_26 - .L_25)
.L_25:
        /*008c*/ 	.word	0x00000000
        /*0090*/ 	.short	0x0011
        /*0092*/ 	.short	0x0058
        /*0094*/ 	.byte	0x00, 0xf0, 0x11, 0x00


	//----- nvinfo : EIATTR_KPARAM_INFO
	.align		4
.L_26:
        /*0098*/ 	.byte	0x04, 0x17
        /*009a*/ 	.short	(.L_28 - .L_27)
.L_27:
        /*009c*/ 	.word	0x00000000
        /*00a0*/ 	.short	0x0010
        /*00a2*/ 	.short	0x0054
        /*00a4*/ 	.byte	0x00, 0xf0, 0x11, 0x00


	//----- nvinfo : EIATTR_KPARAM_INFO
	.align		4
.L_28:
        /*00a8*/ 	.byte	0x04, 0x17
        /*00aa*/ 	.short	(.L_30 - .L_29)
.L_29:
        /*00ac*/ 	.word	0x00000000
        /*00b0*/ 	.short	0x000f
        /*00b2*/ 	.short	0x0050
        /*00b4*/ 	.byte	0x00, 0xf0, 0x11, 0x00


	//----- nvinfo : EIATTR_KPARAM_INFO
	.align		4
.L_30:
        /*00b8*/ 	.byte	0x04, 0x17
        /*00ba*/ 	.short	(.L_32 - .L_31)
.L_31:
        /*00bc*/ 	.word	0x00000000
        /*00c0*/ 	.short	0x000e
        /*00c2*/ 	.short	0x004c
        /*00c4*/ 	.byte	0x00, 0xf0, 0x11, 0x00


	//----- nvinfo : EIATTR_KPARAM_INFO
	.align		4
.L_32:
        /*00c8*/ 	.byte	0x04, 0x17
        /*00ca*/ 	.short	(.L_34 - .L_33)
.L_33:
        /*00cc*/ 	.word	0x00000000
        /*00d0*/ 	.short	0x000d
        /*00d2*/ 	.short	0x0048
        /*00d4*/ 	.byte	0x00, 0xf0, 0x11, 0x00


	//----- nvinfo : EIATTR_KPARAM_INFO
	.align		4
.L_34:
        /*00d8*/ 	.byte	0x04, 0x17
        /*00da*/ 	.short	(.L_36 - .L_35)
.L_35:
        /*00dc*/ 	.word	0x00000000
        /*00e0*/ 	.short	0x000c
        /*00e2*/ 	.short	0x0044
        /*00e4*/ 	.byte	0x00, 0xf0, 0x11, 0x00


	//----- nvinfo : EIATTR_KPARAM_INFO
	.align		4
.L_36:
        /*00e8*/ 	.byte	0x04, 0x17
        /*00ea*/ 	.short	(.L_38 - .L_37)
.L_37:
        /*00ec*/ 	.word	0x00000000
        /*00f0*/ 	.short	0x000b
        /*00f2*/ 	.short	0x0040
        /*00f4*/ 	.byte	0x00, 0xf0, 0x11, 0x00


	//----- nvinfo : EIATTR_KPARAM_INFO
	.align		4
.L_38:
        /*00f8*/ 	.byte	0x04, 0x17
        /*00fa*/ 	.short	(.L_40 - .L_39)
.L_39:
        /*00fc*/ 	.word	0x00000000
        /*0100*/ 	.short	0x000a
        /*0102*/ 	.short	0x003c
        /*0104*/ 	.byte	0x00, 0xf0, 0x11, 0x00


	//----- nvinfo : EIATTR_KPARAM_INFO
	.align		4
.L_40:
        /*0108*/ 	.byte	0x04, 0x17
        /*010a*/ 	.short	(.L_42 - .L_41)
.L_41:
        /*010c*/ 	.word	0x00000000
        /*0110*/ 	.short	0x0009
        /*0112*/ 	.short	0x0038
        /*0114*/ 	.byte	0x00, 0xf0, 0x11, 0x00


	//----- nvinfo : EIATTR_KPARAM_INFO
	.align		4
.L_42:
        /*0118*/ 	.byte	0x04, 0x17
        /*011a*/ 	.short	(.L_44 - .L_43)
.L_43:
        /*011c*/ 	.word	0x00000000
        /*0120*/ 	.short	0x0008
        /*0122*/ 	.short	0x0034
        /*0124*/ 	.byte	0x00, 0xf0, 0x11, 0x00


	//----- nvinfo : EIATTR_KPARAM_INFO
	.align		4
.L_44:
        /*0128*/ 	.byte	0x04, 0x17
        /*012a*/ 	.short	(.L_46 - .L_45)
.L_45:
        /*012c*/ 	.word	0x00000000
        /*0130*/ 	.short	0x0007
        /*0132*/ 	.short	0x0030
        /*0134*/ 	.byte	0x00, 0xf0, 0x11, 0x00


	//----- nvinfo : EIATTR_KPARAM_INFO
	.align		4
.L_46:
        /*0138*/ 	.byte	0x04, 0x17
        /*013a*/ 	.short	(.L_48 - .L_47)
.L_47:
        /*013c*/ 	.word	0x00000000
        /*0140*/ 	.short	0x0006
        /*0142*/ 	.short	0x002c
        /*0144*/ 	.byte	0x00, 0xf0, 0x11, 0x00


	//----- nvinfo : EIATTR_KPARAM_INFO
	.align		4
.L_48:
        /*0148*/ 	.byte	0x04, 0x17
        /*014a*/ 	.short	(.L_50 - .L_49)
.L_49:
        /*014c*/ 	.word	0x00000000
        /*0150*/ 	.short	0x0005
        /*0152*/ 	.short	0x0028
        /*0154*/ 	.byte	0x00, 0xf0, 0x11, 0x00


	//----- nvinfo : EIATTR_KPARAM_INFO
	.align		4
.L_50:
        /*0158*/ 	.byte	0x04, 0x17
        /*015a*/ 	.short	(.L_52 - .L_51)
.L_51:
        /*015c*/ 	.word	0x00000000
        /*0160*/ 	.short	0x0004
        /*0162*/ 	.short	0x0020
        /*0164*/ 	.byte	0x00, 0xf4, 0x21, 0x00


	//----- nvinfo : EIATTR_KPARAM_INFO
	.align		4
.L_52:
        /*0168*/ 	.byte	0x04, 0x17
        /*016a*/ 	.short	(.L_54 - .L_53)
.L_53:
        /*016c*/ 	.word	0x00000000
        /*0170*/ 	.short	0x0003
        /*0172*/ 	.short	0x0018
        /*0174*/ 	.byte	0x00, 0xf4, 0x21, 0x00


	//----- nvinfo : EIATTR_KPARAM_INFO
	.align		4
.L_54:
        /*0178*/ 	.byte	0x04, 0x17
        /*017a*/ 	.short	(.L_56 - .L_55)
.L_55:
        /*017c*/ 	.word	0x00000000
        /*0180*/ 	.short	0x0002
        /*0182*/ 	.short	0x0010
        /*0184*/ 	.byte	0x00, 0xf4, 0x21, 0x00


	//----- nvinfo : EIATTR_KPARAM_INFO
	.align		4
.L_56:
        /*0188*/ 	.byte	0x04, 0x17
        /*018a*/ 	.short	(.L_58 - .L_57)
.L_57:
        /*018c*/ 	.word	0x00000000
        /*0190*/ 	.short	0x0001
        /*0192*/ 	.short	0x0008
        /*0194*/ 	.byte	0x00, 0xf4, 0x21, 0x00


	//----- nvinfo : EIATTR_KPARAM_INFO
	.align		4
.L_58:
        /*0198*/ 	.byte	0x04, 0x17
        /*019a*/ 	.short	(.L_60 - .L_59)
.L_59:
        /*019c*/ 	.word	0x00000000
        /*01a0*/ 	.short	0x0000
        /*01a2*/ 	.short	0x0000
        /*01a4*/ 	.byte	0x00, 0xf4, 0x21, 0x00


	//----- nvinfo : EIATTR_SPARSE_MMA_MASK
	.align		4
.L_60:
        /*01a8*/ 	.byte	0x03, 0x50
        /*01aa*/ 	.short	0x0000


	//----- nvinfo : EIATTR_MAXREG_COUNT
	.align		4
        /*01ac*/ 	.byte	0x03, 0x1b
        /*01ae*/ 	.short	0x00ff


	//----- nvinfo : EIATTR_NUM_BARRIERS
	.align		4
        /*01b0*/ 	.byte	0x02, 0x4c
        /*01b2*/ 	.byte	0x01
	.zero		1


	//----- nvinfo : EIATTR_MERCURY_ISA_VERSION
	.align		4
        /*01b4*/ 	.byte	0x03, 0x5f
        /*01b6*/ 	.short	0x0101


	//----- nvinfo : EIATTR_COOP_GROUP_MASK_REGIDS
	.align		4
        /*01b8*/ 	.byte	0x04, 0x29
        /*01ba*/ 	.short	(.L_62 - .L_61)


	//   ....[0]....
.L_61:
        /*01bc*/ 	.word	0xffffffff


	//   ....[1]....
        /*01c0*/ 	.word	0xffffffff


	//   ....[2]....
        /*01c4*/ 	.word	0xffffffff


	//   ....[3]....
        /*01c8*/ 	.word	0xffffffff


	//   ....[4]....
        /*01cc*/ 	.word	0xffffffff


	//   ....[5]....
        /*01d0*/ 	.word	0xffffffff


	//   ....[6]....
        /*01d4*/ 	.word	0xffffffff


	//   ....[7]....
        /*01d8*/ 	.word	0xffffffff


	//   ....[8]....
        /*01dc*/ 	.word	0xffffffff


	//   ....[9]....
        /*01e0*/ 	.word	0xffffffff


	//   ....[10]....
        /*01e4*/ 	.word	0xffffffff


	//   ....[11]....
        /*01e8*/ 	.word	0xffffffff


	//   ....[12]....
        /*01ec*/ 	.word	0xffffffff


	//   ....[13]....
        /*01f0*/ 	.word	0xffffffff


	//   ....[14]....
        /*01f4*/ 	.word	0xffffffff


	//   ....[15]....
        /*01f8*/ 	.word	0xffffffff


	//----- nvinfo : EIATTR_COOP_GROUP_INSTR_OFFSETS
	.align		4
.L_62:
        /*01fc*/ 	.byte	0x04, 0x28
        /*01fe*/ 	.short	(.L_64 - .L_63)


	//   ....[0]....
.L_63:
        /*0200*/ 	.word	0x00001ab0


	//   ....[1]....
        /*0204*/ 	.word	0x00001ae0


	//   ....[2]....
        /*0208*/ 	.word	0x00001c90


	//   ....[3]....
        /*020c*/ 	.word	0x00001cc0


	//   ....[4]....
        /*0210*/ 	.word	0x00001d90


	//   ....[5]....
        /*0214*/ 	.word	0x00001de0


	//   ....[6]....
        /*0218*/ 	.word	0x00001eb0


	//   ....[7]....
        /*021c*/ 	.word	0x00002010


	//   ....[8]....
        /*0220*/ 	.word	0x00002040


	//   ....[9]....
        /*0224*/ 	.word	0x00002060


	//   ....[10]....
        /*0228*/ 	.word	0x000023d0


	//   ....[11]....
        /*022c*/ 	.word	0x00002410


	//   ....[12]....
        /*0230*/ 	.word	0x000025c0


	//   ....[13]....
        /*0234*/ 	.word	0x00002610


	//   ....[14]....
        /*0238*/ 	.word	0x00002640


	//   ....[15]....
        /*023c*/ 	.word	0x00002660


	//----- nvinfo : EIATTR_EXIT_INSTR_OFFSETS
	.align		4
.L_64:
        /*0240*/ 	.byte	0x04, 0x1c
        /*0242*/ 	.short	(.L_66 - .L_65)


	//   ....[0]....
.L_65:
        /*0244*/ 	.word	0x000046b0


	//----- nvinfo : EIATTR_REQNTID
	.align		4
.L_66:
        /*0248*/ 	.byte	0x04, 0x10
        /*024a*/ 	.short	(.L_68 - .L_67)
.L_67:
        /*024c*/ 	.word	0x00000080
        /*0250*/ 	.word	0x00000001
        /*0254*/ 	.word	0x00000001


	//----- nvinfo : EIATTR_CBANK_PARAM_SIZE
	.align		4
.L_68:
        /*0258*/ 	.byte	0x03, 0x19
        /*025a*/ 	.short	0x0088


	//----- nvinfo : EIATTR_PARAM_CBANK
	.align		4
        /*025c*/ 	.byte	0x04, 0x0a
        /*025e*/ 	.short	(.L_70 - .L_69)
	.align		4
.L_69:
        /*0260*/ 	.word	index@(.nv.constant0.attn_fwd)
        /*0264*/ 	.short	0x0210
        /*0266*/ 	.short	0x0088


	//----- nvinfo : EIATTR_SW_WAR
	.align		4
.L_70:
        /*0268*/ 	.byte	0x04, 0x36
        /*026a*/ 	.short	(.L_72 - .L_71)
.L_71:
        /*026c*/ 	.word	0x00000008
.L_72:


//--------------------- .nv.callgraph             --------------------------
	.section	.nv.callgraph,"",@"SHT_CUDA_CALLGRAPH"
	.align	4
	.sectionentsize	8
	.align		4
        /*0000*/ 	.word	0x00000000
	.align		4
        /*0004*/ 	.word	0xffffffff
	.align		4
        /*0008*/ 	.word	0x00000000
	.align		4
        /*000c*/ 	.word	0xfffffffe
	.align		4
        /*0010*/ 	.word	0x00000000
	.align		4
        /*0014*/ 	.word	0xfffffffd
	.align		4
        /*0018*/ 	.word	0x00000000
	.align		4
        /*001c*/ 	.word	0xfffffffc


//--------------------- .nv.constant4             --------------------------
	.section	.nv.constant4,"a",@progbits
	.align	8
	.align		8
.nv.constant4:
        /*0000*/ 	.dword	_$_str


//--------------------- .text.attn_fwd            --------------------------
	.section	.text.attn_fwd,"ax",@progbits
	.align	128
        .global         attn_fwd
        .type           attn_fwd,@function
        .size           attn_fwd,(.L_x_3 - attn_fwd)
        .other          attn_fwd,@"STO_CUDA_ENTRY STV_DEFAULT"
attn_fwd:
.text.attn_fwd:
[----:B------:R-:W-:Y:S01]  /*0000*/  LDC R1, c[0x0][0x28] ;  /* 0x00000a00ff017b82 */ /* 0x000fe20000000800 */
[----:B------:R-:W0:Y:S07]  /*0010*/  S2R R4, SR_CTAID.X ;  /* 0x0000000000047919 */ /* 0x000e2e0000002500 */
[----:B------:R-:W1:Y:S01]  /*0020*/  S2UR UR12, SR_CTAID.Y ;  /* 0x00000000000c79c3 */ /* 0x000e620000002600 */
[----:B------:R-:W-:Y:S01]  /*0030*/  ULDC.64 UR4, c[0x0][0x240] ;  /* 0x0000900000047ab9 */ /* 0x000fe20000000a00 */
[----:B------:R-:W-:Y:S01]  /*0040*/  ULDC.64 UR14, c[0x0][0x208] ;  /* 0x00008200000e7ab9 */ /* 0x000fe20000000a00 */
[----:B------:R-:W2:Y:S05]  /*0050*/  S2R R3, SR_TID.X ;  /* 0x0000000000037919 */ /* 0x000eaa0000002100 */
[----:B------:R-:W3:Y:S08]  /*0060*/  LDC.64 R8, c[0x0][0x210] ;  /* 0x00008400ff087b82 */ /* 0x000ef00000000a00 */
[----:B------:R-:W4:Y:S01]  /*0070*/  LDC R5, c[0x0][0x248] ;  /* 0x00009200ff057b82 */ /* 0x000f220000000800 */
[----:B-1----:R-:W-:-:S04]  /*0080*/  UIMAD UR4, UR12, UR4, URZ ;  /* 0x000000040c0472a4 */ /* 0x002fc8000f8e023f */
[----:B------:R-:W-:Y:S01]  /*0090*/  USHF.L.U32 UR6, UR4, 0x1, URZ ;  /* 0x0000000104067899 */ /* 0x000fe2000800063f */
[----:B0-----:R-:W-:-:S05]  /*00a0*/  IMAD.SHL.U32 R4, R4, 0x80, RZ ;  /* 0x0000008004047824 */ /* 0x001fca00078e00ff */
[----:B--2---:R-:W-:Y:S01]  /*00b0*/  LOP3.LUT R2, R4, 0x7f, R3, 0xf8, !PT ;  /* 0x0000007f04027812 */ /* 0x004fe200078ef803 */
[----:B----4-:R-:W-:-:S04]  /*00c0*/  IMAD R19, R5, 0x6, RZ ;  /* 0x0000000605137824 */ /* 0x010fc800078e02ff */
[----:B------:R-:W-:Y:S01]  /*00d0*/  IMAD R0, R2, UR5, RZ ;  /* 0x0000000502007c24 */ /* 0x000fe2000f8e02ff */
[----:B------:R-:W-:-:S03]  /*00e0*/  UIMAD.WIDE UR4, UR4, 0x2, URZ ;  /* 0x00000002040478a5 */ /* 0x000fc6000f8e023f */
[C---:B------:R-:W-:Y:S02]  /*00f0*/  IMAD.SHL.U32 R7, R0.reuse, 0x2, RZ ;  /* 0x0000000200077824 */ /* 0x040fe400078e00ff */
[----:B------:R-:W-:-:S03]  /*0100*/  IMAD.HI R0, R0, 0x2, RZ ;  /* 0x0000000200007827 */ /* 0x000fc600078e02ff */
[----:B---3--:R-:W-:Y:S01]  /*0110*/  IADD3 R6, P0, P1, R7, UR6, R8 ;  /* 0x0000000607067c10 */ /* 0x008fe2000f91e008 */
[C---:B------:R-:W-:Y:S02]  /*0120*/  IMAD R23, R5.reuse, 0xc, RZ ;  /* 0x0000000c05177824 */ /* 0x040fe400078e02ff */
[C---:B------:R-:W-:Y:S01]  /*0130*/  IMAD R15, R5.reuse, 0x22, RZ ;  /* 0x00000022050f7824 */ /* 0x040fe200078e02ff */
[----:B------:R-:W-:Y:S01]  /*0140*/  IADD3.X R7, R0, UR5, R9, P0, P1 ;  /* 0x0000000500077c10 */ /* 0x000fe200087e2409 */
[----:B------:R-:W-:Y:S01]  /*0150*/  IMAD R9, R5, 0x3, RZ ;  /* 0x0000000305097824 */ /* 0x000fe200078e02ff */
[-C--:B------:R-:W-:Y:S01]  /*0160*/  IADD3 R14, P4, R19, R6.reuse, RZ ;  /* 0x00000006130e7210 */ /* 0x080fe20007f9e0ff */
[----:B------:R-:W-:Y:S01]  /*0170*/  IMAD R29, R5, 0x18, RZ ;  /* 0x00000018051d7824 */ /* 0x000fe200078e02ff */
[-C--:B------:R-:W-:Y:S01]  /*0180*/  IADD3 R18, P5, R23, R6.reuse, RZ ;  /* 0x0000000617127210 */ /* 0x080fe20007fbe0ff */
[----:B------:R-:W-:Y:S01]  /*0190*/  IMAD R91, R5, 0x30, RZ ;  /* 0x00000030055b7824 */ /* 0x000fe200078e02ff */
[-C--:B------:R-:W-:Y:S01]  /*01a0*/  IADD3 R10, P1, R15, R6.reuse, RZ ;  /* 0x000000060f0a7210 */ /* 0x080fe20007f3e0ff */
[----:B------:R-:W-:Y:S01]  /*01b0*/  IMAD.SHL.U32 R25, R5, 0x10, RZ ;  /* 0x0000001005197824 */ /* 0x000fe200078e00ff */
[-C--:B------:R-:W-:Y:S01]  /*01c0*/  LEA.HI.X.SX32 R15, R9, R7.reuse, 0x1, P4 ;  /* 0x00000007090f7211 */ /* 0x080fe200020f0eff */
[----:B------:R-:W-:Y:S01]  /*01d0*/  IMAD.SHL.U32 R31, R5, 0x2, RZ ;  /* 0x00000002051f7824 */ /* 0x000fe200078e00ff */
[-C--:B------:R-:W-:Y:S01]  /*01e0*/  IADD3 R22, P4, R29, R6.reuse, RZ ;  /* 0x000000061d167210 */ /* 0x080fe20007f9e0ff */
[----:B------:R-:W-:Y:S01]  /*01f0*/  IMAD R41, R5, 0xa, RZ ;  /* 0x0000000a05297824 */ /* 0x000fe200078e02ff */
[-C--:B------:R-:W-:Y:S01]  /*0200*/  LEA.HI.X.SX32 R19, R19, R7.reuse, 0x1, P5 ;  /* 0x0000000713137211 */ /* 0x080fe200028f0eff */
[C---:B------:R-:W-:Y:S01]  /*0210*/  IMAD R47, R5.reuse, 0xe, RZ ;  /* 0x0000000e052f7824 */ /* 0x040fe200078e02ff */
[CC--:B------:R-:W-:Y:S01]  /*0220*/  LEA R24, P5, R5.reuse, R6.reuse, 0x5 ;  /* 0x0000000605187211 */ /* 0x0c0fe200078a28ff */
[----:B------:R-:W-:Y:S01]  /*0230*/  IMAD R35, R5, 0x5, RZ ;  /* 0x0000000505237824 */ /* 0x000fe200078e02ff */
[-C--:B------:R-:W-:Y:S01]  /*0240*/  IADD3 R8, P6, R91, R6.reuse, RZ ;  /* 0x000000065b087210 */ /* 0x080fe20007fde0ff */
[----:B------:R-:W-:Y:S01]  /*0250*/  IMAD R37, R5, 0x7, RZ ;  /* 0x0000000705257824 */ /* 0x000fe200078e02ff */
[-C--:B------:R-:W-:Y:S01]  /*0260*/  LEA.HI.X.SX32 R23, R23, R7.reuse, 0x1, P4 ;  /* 0x0000000717177211 */ /* 0x080fe200020f0eff */
[----:B------:R-:W-:Y:S01]  /*0270*/  IMAD R13, R5, 0x12, RZ ;  /* 0x00000012050d7824 */ /* 0x000fe200078e02ff */
[-C--:B------:R-:W-:Y:S01]  /*0280*/  IADD3 R28, P4, R31, R6.reuse, RZ ;  /* 0x000000061f1c7210 */ /* 0x080fe20007f9e0ff */
[----:B------:R-:W-:Y:S01]  /*0290*/  IMAD R27, R5, 0x14, RZ ;  /* 0x00000014051b7824 */ /* 0x000fe200078e02ff */
[-C--:B------:R-:W-:Y:S01]  /*02a0*/  LEA.HI.X.SX32 R25, R25, R7.reuse, 0x1, P5 ;  /* 0x0000000719197211 */ /* 0x080fe200028f0eff */
[C---:B------:R-:W-:Y:S01]  /*02b0*/  IMAD R53, R5.reuse, 0x16, RZ ;  /* 0x0000001605357824 */ /* 0x040fe200078e02ff */
[CC--:B------:R-:W-:Y:S01]  /*02c0*/  LEA R30, P5, R5.reuse, R6.reuse, 0x2 ;  /* 0x00000006051e7211 */ /* 0x0c0fe200078a10ff */
[----:B------:R-:W-:Y:S01]  /*02d0*/  IMAD R39, R5, 0x9, RZ ;  /* 0x0000000905277824 */ /* 0x000fe200078e02ff */
[-C--:B------:R-:W-:Y:S01]  /*02e0*/  LEA.HI.X.SX32 R9, R29, R7.reuse, 0x1, P6 ;  /* 0x000000071d097211 */ /* 0x080fe200030f0eff */
[C---:B------:R-:W-:Y:S01]  /*02f0*/  IMAD R43, R5.reuse, 0xb, RZ ;  /* 0x0000000b052b7824 */ /* 0x040fe200078e02ff */
[CC--:B------:R-:W-:Y:S01]  /*0300*/  LEA.HI.X.SX32 R29, R5.reuse, R7.reuse, 0x1, P4 ;  /* 0x00000007051d7211 */ /* 0x0c0fe200020f0eff */
[C---:B------:R-:W-:Y:S01]  /*0310*/  IMAD R59, R5.reuse, 0x1a, RZ ;  /* 0x0000001a053b7824 */ /* 0x040fe200078e02ff */
[C---:B------:R-:W-:Y:S01]  /*0320*/  SHF.L.U32 R33, R5.reuse, 0x2, RZ ;  /* 0x0000000205217819 */ /* 0x040fe200000006ff */
        /* <DEDUP_REMOVED lines=10> */
[----:B------:R-:W-:Y:S01]  /*03d0*/  IMAD R83, R5, 0x26, RZ ;  /* 0x0000002605537824 */ /* 0x000fe200078e02ff */
[-C--:B------:R-:W-:Y:S01]  /*03e0*/  LEA.HI.X.SX32 R35, R35, R7.reuse, 0x1, P4 ;  /* 0x0000000723237211 */ /* 0x080fe200020f0eff */
[----:B------:R-:W-:Y:S01]  /*03f0*/  IMAD R85, R5, 0x28, RZ ;  /* 0x0000002805557824 */ /* 0x000fe200078e02ff */
[-C--:B------:R-:W-:Y:S01]  /*0400*/  IADD3 R38, P6, R13, R6.reuse, RZ ;  /* 0x000000060d267210 */ /* 0x080fe20007fde0ff */
        /* <DEDUP_REMOVED lines=10> */
[C---:B------:R-:W-:Y:S01]  /*04b0*/  IMAD R17, R5.reuse, 0x13, RZ ;  /* 0x0000001305117824 */ /* 0x040fe200078e02ff */
[C---:B------:R-:W-:Y:S01]  /*04c0*/  SHF.L.U32 R21, R5.reuse, 0x3, RZ ;  /* 0x0000000305157819 */ /* 0x040fe200000006ff */
[C---:B------:R-:W-:Y:S01]  /*04d0*/  IMAD R51, R5.reuse, 0x15, RZ ;  /* 0x0000001505337824 */ /* 0x040fe200078e02ff */
[CC--:B------:R-:W-:Y:S01]  /*04e0*/  LEA R20, P2, R5.reuse, R6.reuse, 0x4 ;  /* 0x0000000605147211 */ /* 0x0c0fe200078420ff */
        /* <DEDUP_REMOVED lines=13> */
[----:B------:R-:W-:Y:S01]  /*05c0*/  LEA.HI.X.SX32 R47, R47, R7, 0x1, P4 ;  /* 0x000000072f2f7211 */ /* 0x000fe200020f0eff */
[----:B------:R-:W-:Y:S01]  /*05d0*/  IMAD R57, R5, 0x19, RZ ;  /* 0x0000001905397824 */ /* 0x000fe200078e02ff */
[-C--:B------:R-:W-:Y:S01]  /*05e0*/  IADD3 R12, P0, R81, R6.reuse, RZ ;  /* 0x00000006510c7210 */ /* 0x080fe20007f1e0ff */
[----:B------:R0:W2:Y:S01]  /*05f0*/  LDG.E.U16 R0, desc[UR14][R6.64] ;  /* 0x0000000e06007981 */ /* 0x0000a2000c1e1500 */
[----:B------:R-:W-:-:S02]  /*0600*/  IADD3 R16, P3, R83, R6, RZ ;  /* 0x0000000653107210 */ /* 0x000fc40007f7e0ff */
[-C--:B------:R-:W-:Y:S01]  /*0610*/  IADD3 R26, P2, R85, R6.reuse, RZ ;  /* 0x00000006551a7210 */ /* 0x080fe20007f5e0ff */
[----:B------:R-:W3:Y:S01]  /*0620*/  LDG.E.U16 R20, desc[UR14][R20.64] ;  /* 0x0000000e14147981 */ /* 0x000ee2000c1e1500 */
[-C--:B------:R-:W-:Y:S02]  /*0630*/  IADD3 R50, P6, R87, R6.reuse, RZ ;  /* 0x0000000657327210 */ /* 0x080fe40007fde0ff */
[-C--:B------:R-:W-:Y:S01]  /*0640*/  IADD3 R52, P4, R89, R6.reuse, RZ ;  /* 0x0000000659347210 */ /* 0x080fe20007f9e0ff */
[----:B------:R-:W4:Y:S01]  /*0650*/  LDG.E.U16 R24, desc[UR14][R24.64] ;  /* 0x0000000e18187981 */ /* 0x000f22000c1e1500 */
[-C--:B------:R-:W-:Y:S02]  /*0660*/  LEA.HI.X.SX32 R49, R49, R7.reuse, 0x1, P5 ;  /* 0x0000000731317211 */ /* 0x080fe400028f0eff */
[----:B------:R-:W-:Y:S01]  /*0670*/  IADD3 R54, P5, R79, R6, RZ ;  /* 0x000000064f367210 */ /* 0x000fe20007fbe0ff */
[----:B------:R-:W5:Y:S01]  /*0680*/  LDG.E.U16 R8, desc[UR14][R8.64] ;  /* 0x0000000e08087981 */ /* 0x000f62000c1e1500 */
[----:B------:R-:W-:-:S02]  /*0690*/  LEA.HI.X.SX32 R11, R11, R7, 0x1, P1 ;  /* 0x000000070b0b7211 */ /* 0x000fc400008f0eff */
[----:B------:R-:W-:Y:S01]  /*06a0*/  IADD3 R56, P1, R77, R6, RZ ;  /* 0x000000064d387210 */ /* 0x000fe20007f3e0ff */
[----:B------:R-:W5:Y:S01]  /*06b0*/  LDG.E.U16 R28, desc[UR14][R28.64] ;  /* 0x0000000e1c1c7981 */ /* 0x000f62000c1e1500 */
[-C--:B------:R-:W-:Y:S02]  /*06c0*/  LEA.HI.X.SX32 R13, R13, R7.reuse, 0x1, P0 ;  /* 0x000000070d0d7211 */ /* 0x080fe400000f0eff */
[-C--:B------:R-:W-:Y:S01]  /*06d0*/  LEA.HI.X.SX32 R17, R17, R7.reuse, 0x1, P3 ;  /* 0x0000000711117211 */ /* 0x080fe200018f0eff */
[----:B------:R-:W5:Y:S01]  /*06e0*/  LDG.E.U16 R38, desc[UR14][R38.64] ;  /* 0x0000000e26267981 */ /* 0x000f62000c1e1500 */
[-C--:B------:R-:W-:Y:S02]  /*06f0*/  LEA.HI.X.SX32 R27, R27, R7.reuse, 0x1, P2 ;  /* 0x000000071b1b7211 */ /* 0x080fe400010f0eff */
[-C--:B------:R-:W-:Y:S01]  /*0700*/  LEA.HI.X.SX32 R51, R51, R7.reuse, 0x1, P6 ;  /* 0x0000000733337211 */ /* 0x080fe200030f0eff */
[----:B------:R-:W5:Y:S01]  /*0710*/  LDG.E.U16 R10, desc[UR14][R10.64] ;  /* 0x0000000e0a0a7981 */ /* 0x000f62000c1e1500 */
[----:B------:R-:W-:-:S02]  /*0720*/  LEA.HI.X.SX32 R53, R53, R7, 0x1, P4 ;  /* 0x0000000735357211 */ /* 0x000fc400020f0eff */
[-C--:B------:R-:W-:Y:S01]  /*0730*/  IADD3 R58, P0, R75, R6.reuse, RZ ;  /* 0x000000064b3a7210 */ /* 0x080fe20007f1e0ff */
[----:B------:R-:W5:Y:S01]  /*0740*/  LDG.E.U16 R30, desc[UR14][R30.64] ;  /* 0x0000000e1e1e7981 */ /* 0x000f62000c1e1500 */
[-C--:B------:R-:W-:Y:S02]  /*0750*/  IADD3 R60, P3, R73, R6.reuse, RZ ;  /* 0x00000006493c7210 */ /* 0x080fe40007f7e0ff */
[-C--:B------:R-:W-:Y:S01]  /*0760*/  IADD3 R62, P2, R71, R6.reuse, RZ ;  /* 0x00000006473e7210 */ /* 0x080fe20007f5e0ff */
[----:B------:R-:W5:Y:S01]  /*0770*/  LDG.E.U16 R40, desc[UR14][R40.64] ;  /* 0x0000000e28287981 */ /* 0x000f62000c1e1500 */
[-C--:B------:R-:W-:Y:S02]  /*0780*/  IADD3 R64, P6, R69, R6.reuse, RZ ;  /* 0x0000000645407210 */ /* 0x080fe40007fde0ff */
[-C--:B------:R-:W-:Y:S01]  /*0790*/  IADD3 R66, P4, R65, R6.reuse, RZ ;  /* 0x0000000641427210 */ /* 0x080fe20007f9e0ff */
[----:B------:R-:W-:Y:S01]  /*07a0*/  IMAD R65, R5, 0x1d, RZ ;  /* 0x0000001d05417824 */ /* 0x000fe200078e02ff */
[-C--:B------:R-:W-:Y:S01]  /*07b0*/  LEA.HI.X.SX32 R55, R55, R7.reuse, 0x1, P5 ;  /* 0x0000000737377211 */ /* 0x080fe200028f0eff */
[----:B------:R-:W5:Y:S01]  /*07c0*/  LDG.E.U16 R12, desc[UR14][R12.64] ;  /* 0x0000000e0c0c7981 */ /* 0x000f62000c1e1500 */
[----:B0-----:R-:W-:Y:S01]  /*07d0*/  IADD3 R6, P5, R61, R6, RZ ;  /* 0x000000063d067210 */ /* 0x001fe20007fbe0ff */
[----:B------:R-:W-:Y:S01]  /*07e0*/  IMAD R61, R5, 0x1b, RZ ;  /* 0x0000001b053d7824 */ /* 0x000fe200078e02ff */
[-C--:B------:R-:W-:Y:S01]  /*07f0*/  LEA.HI.X.SX32 R57, R57, R7.reuse, 0x1, P1 ;  /* 0x0000000739397211 */ /* 0x080fe200008f0eff */
[----:B------:R-:W-:Y:S01]  /*0800*/  IMAD R5, R5, 0x1f, RZ ;  /* 0x0000001f05057824 */ /* 0x000fe200078e02ff */
[-C--:B------:R-:W-:Y:S01]  /*0810*/  LEA.HI.X.SX32 R59, R59, R7.reuse, 0x1, P0 ;  /* 0x000000073b3b7211 */ /* 0x080fe200000f0eff */
[----:B------:R-:W5:Y:S01]  /*0820*/  LDG.E.U16 R14, desc[UR14][R14.64] ;  /* 0x0000000e0e0e7981 */ /* 0x000f62000c1e1500 */
[----:B------:R-:W-:-:S02]  /*0830*/  LEA.HI.X.SX32 R61, R61, R7, 0x1, P3 ;  /* 0x000000073d3d7211 */ /* 0x000fc400018f0eff */
[-C--:B------:R-:W-:Y:S01]  /*0840*/  LEA.HI.X.SX32 R63, R63, R7.reuse, 0x1, P2 ;  /* 0x000000073f3f7211 */ /* 0x080fe200010f0eff */
[----:B------:R0:W5:Y:S01]  /*0850*/  LDG.E.U16 R57, desc[UR14][R56.64] ;  /* 0x0000000e38397981 */ /* 0x000162000c1e1500 */
[-C--:B------:R-:W-:Y:S02]  /*0860*/  LEA.HI.X.SX32 R65, R65, R7.reuse, 0x1, P6 ;  /* 0x0000000741417211 */ /* 0x080fe400030f0eff */
[-C--:B------:R-:W-:Y:S01]  /*0870*/  LEA.HI.X.SX32 R67, R67, R7.reuse, 0x1, P4 ;  /* 0x0000000743437211 */ /* 0x080fe200020f0eff */
[----:B------:R-:W5:Y:S01]  /*0880*/  LDG.E.U16 R58, desc[UR14][R58.64] ;  /* 0x0000000e3a3a7981 */ /* 0x000f62000c1e1500 */
[----:B------:R-:W-:-:S03]  /*0890*/  LEA.HI.X.SX32 R7, R5, R7, 0x1, P5 ;  /* 0x0000000705077211 */ /* 0x000fc600028f0eff */
[----:B------:R-:W5:Y:S04]  /*08a0*/  LDG.E.U16 R42, desc[UR14][R42.64] ;  /* 0x0000000e2a2a7981 */ /* 0x000f68000c1e1500 */
        /* <DEDUP_REMOVED lines=17> */
[----:B------:R1:W5:Y:S01]  /*09c0*/  LDG.E.U16 R9, desc[UR14][R6.64] ;  /* 0x0000000e06097981 */ /* 0x000362000c1e1500 */
[----:B------:R-:W1:Y:S01]  /*09d0*/  S2UR UR13, SR_CgaCtaId ;  /* 0x00000000000d79c3 */ /* 0x000e620000008800 */
[C---:B0-----:R-:W-:Y:S01]  /*09e0*/  IMAD.SHL.U32 R56, R3.reuse, 0x2, RZ ;  /* 0x0000000203387824 */ /* 0x041fe200078e00ff */
[----:B------:R-:W-:Y:S01]  /*09f0*/  UMOV UR4, 0x400 ;  /* 0x0000040000047882 */ /* 0x000fe20000000000 */
[----:B------:R-:W-:-:S03]  /*0a00*/  LOP3.LUT R68, R3, 0x40, RZ, 0xc0, !PT ;  /* 0x0000004003447812 */ /* 0x000fc600078ec0ff */
[----:B------:R-:W-:-:S05]  /*0a10*/  LOP3.LUT R11, R56, 0x7e, RZ, 0xc0, !PT ;  /* 0x0000007e380b7812 */ /* 0x000fca00078ec0ff */
[----:B------:R-:W-:Y:S01]  /*0a20*/  IMAD R11, R68, 0x40, R11 ;  /* 0x00000040440b7824 */ /* 0x000fe200078e020b */
[----:B-1----:R-:W-:-:S04]  /*0a30*/  ULEA UR13, UR13, UR4, 0x18 ;  /* 0x000000040d0d7291 */ /* 0x002fc8000f8ec03f */
[C---:B------:R-:W-:Y:S02]  /*0a40*/  LOP3.LUT R13, R11.reuse, 0x10, RZ, 0x3c, !PT ;  /* 0x000000100b0d7812 */ /* 0x040fe400078e3cff */
[C---:B------:R-:W-:Y:S02]  /*0a50*/  LOP3.LUT R7, R11.reuse, 0x20, RZ, 0x3c, !PT ;  /* 0x000000200b077812 */ /* 0x040fe400078e3cff */
[C---:B------:R-:W-:Y:S02]  /*0a60*/  LOP3.LUT R15, R11.reuse, 0x30, RZ, 0x3c, !PT ;  /* 0x000000300b0f7812 */ /* 0x040fe400078e3cff */
[C---:B------:R-:W-:Y:S02]  /*0a70*/  LOP3.LUT R17, R11.reuse, 0x40, RZ, 0x3c, !PT ;  /* 0x000000400b117812 */ /* 0x040fe400078e3cff */
[----:B------:R-:W-:Y:S01]  /*0a80*/  LOP3.LUT R19, R11, 0x60, RZ, 0x3c, !PT ;  /* 0x000000600b137812 */ /* 0x000fe200078e3cff */
[----:B------:R-:W-:Y:S01]  /*0a90*/  IMAD.MOV.U32 R67, RZ, RZ, -0x800000 ;  /* 0xff800000ff437424 */ /* 0x000fe200078e00ff */
[----:B------:R-:W-:Y:S01]  /*0aa0*/  MOV R66, 0xff800000 ;  /* 0xff80000000427802 */ /* 0x000fe20000000f00 */
[----:B------:R-:W-:Y:S01]  /*0ab0*/  IMAD.MOV.U32 R65, RZ, RZ, -0x800000 ;  /* 0xff800000ff417424 */ /* 0x000fe200078e00ff */
[----:B------:R-:W-:Y:S01]  /*0ac0*/  MOV R6, 0x3f800000 ;  /* 0x3f80000000067802 */ /* 0x000fe20000000f00 */
[----:B--2---:R0:W-:Y:S02]  /*0ad0*/  STS.U16 [R11+UR13], R0 ;  /* 0x000000000b007988 */ /* 0x0041e4000800040d */
[----:B0-----:R-:W-:-:S02]  /*0ae0*/  VIADD R0, R4, 0x80 ;  /* 0x0000008004007836 */ /* 0x001fc40000000000 */
[----:B---3--:R-:W-:Y:S03]  /*0af0*/  STS.U16 [R11+UR13+0x400], R20 ;  /* 0x000400140b007988 */ /* 0x008fe6000800040d */
[----:B------:R-:W-:Y:S01]  /*0b00*/  ISETP.GE.AND P0, PT, R0, 0x1, PT ;  /* 0x000000010000780c */ /* 0x000fe20003f06270 */
[----:B----4-:R-:W-:Y:S04]  /*0b10*/  STS.U16 [R11+UR13+0x800], R24 ;  /* 0x000800180b007988 */ /* 0x010fe8000800040d */
[----:B-----5:R0:W-:Y:S04]  /*0b20*/  STS.U16 [R11+UR13+0xc00], R8 ;  /* 0x000c00080b007988 */ /* 0x0201e8000800040d */
[----:B------:R1:W-:Y:S04]  /*0b30*/  STS.U16 [R13+UR13+0x80], R28 ;  /* 0x0000801c0d007988 */ /* 0x0003e8000800040d */
[----:B------:R-:W-:Y:S04]  /*0b40*/  STS.U16 [R13+UR13+0x480], R38 ;  /* 0x000480260d007988 */ /* 0x000fe8000800040d */
[----:B------:R-:W-:Y:S01]  /*0b50*/  STS.U16 [R13+UR13+0x880], R10 ;  /* 0x0008800a0d007988 */ /* 0x000fe2000800040d */
[----:B0-----:R-:W-:-:S02]  /*0b60*/  MOV R8, 0x3f800000 ;  /* 0x3f80000000087802 */ /* 0x001fc40000000f00 */
[----:B------:R-:W-:Y:S02]  /*0b70*/  CS2R R24, SRZ ;  /* 0x0000000000187805 */ /* 0x000fe4000001ff00 */
[----:B-1----:R-:W-:Y:S01]  /*0b80*/  CS2R R28, SRZ ;  /* 0x00000000001c7805 */ /* 0x002fe2000001ff00 */
[----:B------:R0:W-:Y:S04]  /*0b90*/  STS.U16 [R13+UR13+0xc80], R57 ;  /* 0x000c80390d007988 */ /* 0x0001e8000800040d */
[----:B------:R-:W-:Y:S04]  /*0ba0*/  STS.U16 [R7+UR13+0x100], R30 ;  /* 0x0001001e07007988 */ /* 0x000fe8000800040d */
[----:B------:R-:W-:Y:S01]  /*0bb0*/  STS.U16 [R7+UR13+0x500], R40 ;  /* 0x0005002807007988 */ /* 0x000fe2000800040d */
[----:B0-----:R-:W-:-:S03]  /*0bc0*/  LOP3.LUT R13, R11, 0x50, RZ, 0x3c, !PT ;  /* 0x000000500b0d7812 */ /* 0x001fc600078e3cff */
[----:B------:R-:W-:Y:S01]  /*0bd0*/  STS.U16 [R7+UR13+0x900], R12 ;  /* 0x0009000c07007988 */ /* 0x000fe2000800040d */
[----:B------:R-:W-:-:S03]  /*0be0*/  LOP3.LUT R11, R11, 0x70, RZ, 0x3c, !PT ;  /* 0x000000700b0b7812 */ /* 0x000fc600078e3cff */
[----:B------:R-:W-:Y:S04]  /*0bf0*/  STS.U16 [R7+UR13+0xd00], R58 ;  /* 0x000d003a07007988 */ /* 0x000fe8000800040d */
        /* <DEDUP_REMOVED lines=11> */
[----:B------:R0:W-:Y:S04]  /*0cb0*/  STS.U16 [R13+UR13+0xe80], R64 ;  /* 0x000e80400d007988 */ /* 0x0001e8000800040d */
[----:B------:R-:W-:Y:S04]  /*0cc0*/  STS.U16 [R19+UR13+0x300], R18 ;  /* 0x0003001213007988 */ /* 0x000fe8000800040d */
[----:B------:R-:W-:Y:S04]  /*0cd0*/  STS.U16 [R19+UR13+0x700], R46 ;  /* 0x0007002e13007988 */ /* 0x000fe8000800040d */
[----:B------:R-:W-:Y:S04]  /*0ce0*/  STS.U16 [R19+UR13+0xb00], R52 ;  /* 0x000b003413007988 */ /* 0x000fe8000800040d */
[----:B------:R1:W-:Y:S01]  /*0cf0*/  STS.U16 [R19+UR13+0xf00], R5 ;  /* 0x000f000513007988 */ /* 0x0003e2000800040d */
[----:B0-----:R-:W-:-:S03]  /*0d00*/  IMAD.MOV.U32 R64, RZ, RZ, -0x800000 ;  /* 0xff800000ff407424 */ /* 0x001fc600078e00ff */
[----:B------:R-:W-:Y:S01]  /*0d10*/  STS.U16 [R11+UR13+0x380], R36 ;  /* 0x000380240b007988 */ /* 0x000fe2000800040d */
[----:B------:R-:W-:-:S03]  /*0d20*/  IMAD.MOV.U32 R7, RZ, RZ, 0x3f800000 ;  /* 0x3f800000ff077424 */ /* 0x000fc600078e00ff */
[----:B------:R0:W-:Y:S01]  /*0d30*/  STS.U16 [R11+UR13+0x780], R48 ;  /* 0x000780300b007988 */ /* 0x0001e2000800040d */
[----:B------:R-:W-:-:S03]  /*0d40*/  CS2R R40, SRZ ;  /* 0x0000000000287805 */ /* 0x000fc6000001ff00 */
[----:B------:R2:W-:Y:S01]  /*0d50*/  STS.U16 [R11+UR13+0xb80], R54 ;  /* 0x000b80360b007988 */ /* 0x0005e2000800040d */
[----:B-1----:R-:W-:-:S03]  /*0d60*/  IMAD.MOV.U32 R5, RZ, RZ, 0x3f800000 ;  /* 0x3f800000ff057424 */ /* 0x002fc600078e00ff */
[----:B------:R1:W-:Y:S01]  /*0d70*/  STS.U16 [R11+UR13+0xf80], R9 ;  /* 0x000f80090b007988 */ /* 0x0003e2000800040d */
[----:B------:R-:W-:Y:S02]  /*0d80*/  CS2R R42, SRZ ;  /* 0x00000000002a7805 */ /* 0x000fe4000001ff00 */
[----:B------:R-:W-:Y:S02]  /*0d90*/  CS2R R44, SRZ ;  /* 0x00000000002c7805 */ /* 0x000fe4000001ff00 */
[----:B------:R-:W-:Y:S02]  /*0da0*/  CS2R R46, SRZ ;  /* 0x00000000002e7805 */ /* 0x000fe4000001ff00 */
[----:B0-----:R-:W-:Y:S02]  /*0db0*/  CS2R R48, SRZ ;  /* 0x0000000000307805 */ /* 0x001fe4000001ff00 */
[----:B------:R-:W-:Y:S02]  /*0dc0*/  CS2R R50, SRZ ;  /* 0x0000000000327805 */ /* 0x000fe4000001ff00 */
[----:B------:R-:W-:-:S02]  /*0dd0*/  CS2R R52, SRZ ;  /* 0x0000000000347805 */ /* 0x000fc4000001ff00 */
[----:B--2---:R-:W-:Y:S02]  /*0de0*/  CS2R R54, SRZ ;  /* 0x0000000000367805 */ /* 0x004fe4000001ff00 */
[----:B------:R-:W-:Y:S02]  /*0df0*/  CS2R R26, SRZ ;  /* 0x00000000001a7805 */ /* 0x000fe4000001ff00 */
[----:B------:R-:W-:Y:S02]  /*0e00*/  CS2R R30, SRZ ;  /* 0x00000000001e7805 */ /* 0x000fe4000001ff00 */
[----:B------:R-:W-:Y:S02]  /*0e10*/  CS2R R32, SRZ ;  /* 0x0000000000207805 */ /* 0x000fe4000001ff00 */
[----:B------:R-:W-:Y:S02]  /*0e20*/  CS2R R34, SRZ ;  /* 0x0000000000227805 */ /* 0x000fe4000001ff00 */
[----:B------:R-:W-:-:S02]  /*0e30*/  CS2R R36, SRZ ;  /* 0x0000000000247805 */ /* 0x000fc4000001ff00 */
[----:B------:R-:W-:Y:S02]  /*0e40*/  CS2R R38, SRZ ;  /* 0x0000000000267805 */ /* 0x000fe4000001ff00 */
[C---:B-1----:R-:W-:Y:S02]  /*0e50*/  LOP3.LUT R9, R3.reuse, 0x60, RZ, 0xc0, !PT ;  /* 0x0000006003097812 */ /* 0x042fe400078ec0ff */
[----:B------:R-:W-:Y:S01]  /*0e60*/  LOP3.LUT R10, R3, 0xf, RZ, 0xc0, !PT ;  /* 0x0000000f030a7812 */ /* 0x000fe200078ec0ff */
[----:B------:R-:W-:Y:S06]  /*0e70*/  @!P0 BRA `(.L_x_0) ;  /* 0x0000001800448947 */ /* 0x000fec0003800000 */
[----:B------:R-:W0:Y:S01]  /*0e80*/  LDC.64 R74, c[0x0][0x260] ;  /* 0x00009800ff4a7b82 */ /* 0x000e220000000a00 */
[----:B------:R-:W-:Y:S01]  /*0e90*/  LOP3.LUT R5, R3, 0x1f, RZ, 0xc0, !PT ;  /* 0x0000001f03057812 */ /* 0x000fe200078ec0ff */
[----:B------:R-:W-:Y:S01]  /*0ea0*/  ULDC UR4, c[0x0][0x258] ;  /* 0x0000960000047ab9 */ /* 0x000fe20000000800 */
[----:B------:R-:W-:Y:S01]  /*0eb0*/  ULDC.64 UR6, c[0x0][0x220] ;  /* 0x0000880000067ab9 */ /* 0x000fe20000000a00 */
[----:B------:R-:W-:Y:S01]  /*0ec0*/  SHF.R.U32.HI R14, RZ, 0x2, R3 ;  /* 0x00000002ff0e7819 */ /* 0x000fe20000011603 */
[----:B------:R-:W-:Y:S01]  /*0ed0*/  USHF.R.U32.HI UR16, URZ, 0x4, UR13 ;  /* 0x000000043f107899 */ /* 0x000fe2000801160d */
[----:B------:R-:W-:Y:S01]  /*0ee0*/  IMAD R6, R5, UR4, RZ ;  /* 0x0000000405067c24 */ /* 0x000fe2000f8e02ff */
[----:B------:R-:W-:Y:S01]  /*0ef0*/  ULDC.64 UR4, c[0x0][0x218] ;  /* 0x0000860000047ab9 */ /* 0x000fe20000000a00 */
[----:B------:R-:W1:Y:S01]  /*0f00*/  LDC.64 R72, c[0x0][0x250] ;  /* 0x00009400ff487b82 */ /* 0x000e620000000a00 */
[----:B------:R-:W-:Y:S01]  /*0f10*/  SHF.R.U32.HI R13, RZ, 0x1, R9 ;  /* 0x00000001ff0d7819 */ /* 0x000fe20000011609 */
[----:B------:R-:W-:Y:S01]  /*0f20*/  USGXT.U32 UR16, UR16, 0xe ;  /* 0x0000000e1010789a */ /* 0x000fe20008000000 */
[----:B------:R-:W-:Y:S01]  /*0f30*/  ISETP.NE.U32.AND P0, PT, R68, RZ, PT ;  /* 0x000000ff4400720c */ /* 0x000fe20003f05070 */
[----:B------:R-:W-:Y:S01]  /*0f40*/  UMOV UR10, 0xfffffffe ;  /* 0xfffffffe000a7882 */ /* 0x000fe20000000000 */
[----:B------:R-:W-:Y:S01]  /*0f50*/  UMOV UR11, 0x7fffffdf ;  /* 0x7fffffdf000b7882 */ /* 0x000fe20000000000 */
[----:B------:R-:W-:Y:S01]  /*0f60*/  UIADD3 UR8, UP0, UR16, 0x80, URZ ;  /* 0x0000008010087890 */ /* 0x000fe2000ff1e03f */
[----:B------:R-:W-:Y:S01]  /*0f70*/  MOV R77, RZ ;  /* 0x000000ff004d7202 */ /* 0x000fe20000000f00 */
[----:B------:R-:W2:Y:S01]  /*0f80*/  LDC R12, c[0x0][0x268] ;  /* 0x00009a00ff0c7b82 */ /* 0x000ea20000000800 */
[----:B------:R-:W-:Y:S01]  /*0f90*/  IMAD.MOV.U32 R79, RZ, RZ, RZ ;  /* 0x000000ffff4f7224 */ /* 0x000fe200078e00ff */
[----:B------:R-:W-:Y:S01]  /*0fa0*/  MOV R78, 0xff800000 ;  /* 0xff800000004e7802 */ /* 0x000fe20000000f00 */
[----:B------:R-:W-:Y:S01]  /*0fb0*/  IMAD.MOV.U32 R76, RZ, RZ, -0x800000 ;  /* 0xff800000ff4c7424 */ /* 0x000fe200078e00ff */
[----:B------:R-:W-:Y:S01]  /*0fc0*/  CS2R R40, SRZ ;  /* 0x0000000000287805 */ /* 0x000fe2000001ff00 */
[----:B------:R-:W-:Y:S01]  /*0fd0*/  IMAD.MOV.U32 R80, RZ, RZ, -0x800000 ;  /* 0xff800000ff507424 */ /* 0x000fe200078e00ff */
[----:B------:R-:W-:-:S02]  /*0fe0*/  CS2R R42, SRZ ;  /* 0x00000000002a7805 */ /* 0x000fc4000001ff00 */
[----:B------:R-:W-:Y:S01]  /*0ff0*/  CS2R R44, SRZ ;  /* 0x00000000002c7805 */ /* 0x000fe2000001ff00 */
[----:B0-----:R-:W-:Y:S01]  /*1000*/  IMAD R74, R74, UR12, RZ ;  /* 0x0000000c4a4a7c24 */ /* 0x001fe2000f8e02ff */
[----:B------:R-:W-:Y:S01]  /*1010*/  CS2R R46, SRZ ;  /* 0x00000000002e7805 */ /* 0x000fe2000001ff00 */
[----:B------:R-:W-:Y:S01]  /*1020*/  IMAD R11, R10, R75, RZ ;  /* 0x0000004b0a0b7224 */ /* 0x000fe200078e02ff */
[----:B------:R-:W-:Y:S02]  /*1030*/  SHF.R.U32.HI R10, RZ, 0x5, R3 ;  /* 0x00000005ff0a7819 */ /* 0x000fe40000011603 */
[----:B------:R-:W-:Y:S02]  /*1040*/  CS2R R48, SRZ ;  /* 0x0000000000307805 */ /* 0x000fe4000001ff00 */
[----:B------:R-:W-:Y:S01]  /*1050*/  SHF.L.U32 R7, R74, 0x1, RZ ;  /* 0x000000014a077819 */ /* 0x000fe200000006ff */
[----:B------:R-:W-:Y:S01]  /*1060*/  IMAD.SHL.U32 R8, R11, 0x2, RZ ;  /* 0x000000020b087824 */ /* 0x000fe200078e00ff */
[----:B------:R-:W-:Y:S01]  /*1070*/  SGXT.U32 R10, R10, 0x2 ;  /* 0x000000020a0a781a */ /* 0x000fe20000000000 */
[----:B-1----:R-:W-:Y:S01]  /*1080*/  IMAD R72, R72, UR12, RZ ;  /* 0x0000000c48487c24 */ /* 0x002fe2000f8e02ff */
[----:B------:R-:W-:Y:S01]  /*1090*/  CS2R R50, SRZ ;  /* 0x0000000000327805 */ /* 0x000fe2000001ff00 */
[----:B------:R-:W-:Y:S01]  /*10a0*/  IMAD.HI R74, R74, 0x2, RZ ;  /* 0x000000024a4a7827 */ /* 0x000fe200078e02ff */
[----:B------:R-:W-:Y:S01]  /*10b0*/  IADD3 R24, P3, P4, R8, UR6, R7 ;  /* 0x0000000608187c10 */ /* 0x000fe2000fc7e007 */
[----:B------:R-:W-:Y:S01]  /*10c0*/  UIADD3 UR6, UR13, 0x2000, URZ ;  /* 0x000020000d067890 */ /* 0x000fe2000fffe03f */
[----:B------:R-:W-:Y:S01]  /*10d0*/  SHF.L.U32 R5, R72, 0x1, RZ ;  /* 0x0000000148057819 */ /* 0x000fe200000006ff */
[----:B------:R-:W-:Y:S01]  /*10e0*/  IMAD.SHL.U32 R8, R6, 0x2, RZ ;  /* 0x0000000206087824 */ /* 0x000fe200078e00ff */
[----:B------:R-:W-:Y:S01]  /*10f0*/  SHF.R.U32.HI R7, RZ, 0x4, R3 ;  /* 0x00000004ff077819 */ /* 0x000fe20000011603 */
[----:B------:R-:W-:Y:S01]  /*1100*/  IMAD R10, R10, R73, RZ ;  /* 0x000000490a0a7224 */ /* 0x000fe200078e02ff */
[----:B------:R-:W-:Y:S01]  /*1110*/  USHF.R.U32.HI UR6, URZ, 0x4, UR6 ;  /* 0x000000043f067899 */ /* 0x000fe20008011606 */
[----:B------:R-:W-:Y:S01]  /*1120*/  IMAD.HI R72, R72, 0x2, RZ ;  /* 0x0000000248487827 */ /* 0x000fe200078e02ff */
[----:B------:R-:W-:-:S02]  /*1130*/  IADD3 R19, P1, P2, R8, UR4, R5 ;  /* 0x0000000408137c10 */ /* 0x000fc4000fa3e005 */
[----:B------:R-:W-:Y:S02]  /*1140*/  CS2R R52, SRZ ;  /* 0x0000000000347805 */ /* 0x000fe4000001ff00 */
[----:B------:R-:W-:Y:S01]  /*1150*/  SGXT.U32 R5, R7, 0x3 ;  /* 0x000000030705781a */ /* 0x000fe20000000000 */
[----:B------:R-:W-:Y:S01]  /*1160*/  IMAD.HI R7, R6, 0x2, RZ ;  /* 0x0000000206077827 */ /* 0x000fe200078e02ff */
[----:B------:R-:W-:Y:S01]  /*1170*/  SGXT.U32 R8, R14, 0x3 ;  /* 0x000000030e08781a */ /* 0x000fe20000000000 */
[----:B------:R-:W-:Y:S01]  /*1180*/  USGXT.U32 UR6, UR6, 0xe ;  /* 0x0000000e0606789a */ /* 0x000fe20008000000 */
[----:B------:R-:W-:Y:S01]  /*1190*/  CS2R R54, SRZ ;  /* 0x0000000000367805 */ /* 0x000fe2000001ff00 */
[----:B------:R-:W-:Y:S01]  /*11a0*/  IMAD R6, R73, 0x4, R10 ;  /* 0x0000000449067824 */ /* 0x000fe200078e020a */
[----:B------:R-:W-:Y:S01]  /*11b0*/  LOP3.LUT R4, R4, R13, R8, 0xfe, !PT ;  /* 0x0000000d04047212 */ /* 0x000fe200078efe08 */
[----:B--2---:R-:W-:Y:S01]  /*11c0*/  IMAD R9, R5, R12, RZ ;  /* 0x0000000c05097224 */ /* 0x004fe200078e02ff */
[----:B------:R-:W-:Y:S01]  /*11d0*/  IADD3.X R13, R7, UR5, R72, P1, P2 ;  /* 0x00000005070d7c10 */ /* 0x000fe20008fe4448 */
[----:B------:R-:W-:Y:S01]  /*11e0*/  IMAD R8, R73, 0x4, R6 ;  /* 0x0000000449087824 */ /* 0x000fe200078e0206 */
[----:B------:R-:W-:Y:S01]  /*11f0*/  LEA R86, P1, R10, R19, 0x1 ;  /* 0x000000130a567211 */ /* 0x000fe200078208ff */
[----:B------:R-:W-:Y:S01]  /*1200*/  IMAD.HI R11, R11, 0x2, RZ ;  /* 0x000000020b0b7827 */ /* 0x000fe200078e02ff */
[----:B------:R-:W-:Y:S01]  /*1210*/  LEA R7, R12, R9, 0x3 ;  /* 0x000000090c077211 */ /* 0x000fe200078e18ff */
[----:B------:R-:W-:Y:S01]  /*1220*/  UMOV UR5, URZ ;  /* 0x0000003f00057c82 */ /* 0x000fe20008000000 */
[----:B------:R-:W-:Y:S01]  /*1230*/  LEA.HI.X.SX32 R87, R10, R13, 0x1, P1 ;  /* 0x0000000d0a577211 */ /* 0x000fe200008f0eff */
[----:B------:R-:W-:Y:S01]  /*1240*/  IMAD R5, R73, 0x4, R8 ;  /* 0x0000000449057824 */ /* 0x000fe200078e0208 */
[----:B------:R-:W-:Y:S01]  /*1250*/  IADD3.X R74, R11, UR7, R74, P3, P4 ;  /* 0x000000070b4a7c10 */ /* 0x000fe20009fe844a */
[----:B------:R-:W-:Y:S01]  /*1260*/  IMAD R11, R12, 0x8, R7 ;  /* 0x000000080c0b7824 */ /* 0x000fe200078e0207 */
[----:B------:R-:W-:Y:S01]  /*1270*/  LEA R16, P1, R9, R24, 0x1 ;  /* 0x0000001809107211 */ /* 0x000fe200078208ff */
[----:B------:R-:W-:Y:S01]  /*1280*/  UIADD3.X UR9, UR5, 0x40000040, URZ, UP0, !UPT ;  /* 0x4000004005097890 */ /* 0x000fe200087fe43f */
[----:B------:R-:W-:-:S02]  /*1290*/  LEA R18, P4, R5, R19, 0x1 ;  /* 0x0000001305127211 */ /* 0x000fc400078808ff */
[----:B------:R-:W-:Y:S02]  /*12a0*/  CS2R R26, SRZ ;  /* 0x00000000001a7805 */ /* 0x000fe4000001ff00 */
[-C--:B------:R-:W-:Y:S02]  /*12b0*/  LEA R22, P2, R6, R19.reuse, 0x1 ;  /* 0x0000001306167211 */ /* 0x080fe400078408ff */
[----:B------:R-:W-:Y:S02]  /*12c0*/  CS2R R28, SRZ ;  /* 0x00000000001c7805 */ /* 0x000fe4000001ff00 */
[----:B------:R-:W-:Y:S02]  /*12d0*/  LEA R20, P3, R8, R19, 0x1 ;  /* 0x0000001308147211 */ /* 0x000fe400078608ff */
[----:B------:R-:W-:Y:S02]  /*12e0*/  CS2R R30, SRZ ;  /* 0x00000000001e7805 */ /* 0x000fe4000001ff00 */
[----:B------:R-:W-:-:S02]  /*12f0*/  LEA.HI.X.SX32 R19, R5, R13, 0x1, P4 ;  /* 0x0000000d05137211 */ /* 0x000fc400020f0eff */
[----:B------:R-:W-:Y:S02]  /*1300*/  CS2R R32, SRZ ;  /* 0x0000000000207805 */ /* 0x000fe4000001ff00 */
[----:B------:R-:W-:Y:S02]  /*1310*/  LEA R5, R12, R11, 0x3 ;  /* 0x0000000b0c057211 */ /* 0x000fe400078e18ff */
[----:B------:R-:W-:Y:S02]  /*1320*/  CS2R R34, SRZ ;  /* 0x0000000000227805 */ /* 0x000fe4000001ff00 */
[----:B------:R-:W-:Y:S02]  /*1330*/  LEA.HI.X.SX32 R17, R9, R74, 0x1, P1 ;  /* 0x0000004a09117211 */ /* 0x000fe400008f0eff */
[----:B------:R-:W-:Y:S02]  /*1340*/  CS2R R36, SRZ ;  /* 0x0000000000247805 */ /* 0x000fe4000001ff00 */
[----:B------:R-:W-:Y:S01]  /*1350*/  SEL R9, RZ, 0x90, !P0 ;  /* 0x00000090ff097807 */ /* 0x000fe20004000000 */
[----:B------:R-:W-:Y:S01]  /*1360*/  UMOV UR7, URZ ;  /* 0x0000003f00077c82 */ /* 0x000fe20008000000 */
[-C--:B------:R-:W-:Y:S01]  /*1370*/  LEA.HI.X.SX32 R21, R8, R13.reuse, 0x1, P3 ;  /* 0x0000000d08157211 */ /* 0x080fe200018f0eff */
[----:B------:R-:W-:Y:S01]  /*1380*/  IMAD.MOV.U32 R8, RZ, RZ, 0x3f800000 ;  /* 0x3f800000ff087424 */ /* 0x000fe200078e00ff */
[----:B------:R-:W-:-:S02]  /*1390*/  LEA.HI.X.SX32 R23, R6, R13, 0x1, P2 ;  /* 0x0000000d06177211 */ /* 0x000fc400010f0eff */
[----:B------:R-:W-:Y:S02]  /*13a0*/  CS2R R38, SRZ ;  /* 0x0000000000267805 */ /* 0x000fe4000001ff00 */
[-C--:B------:R-:W-:Y:S01]  /*13b0*/  LEA R12, P3, R11, R24.reuse, 0x1 ;  /* 0x000000180b0c7211 */ /* 0x080fe200078608ff */
[----:B------:R-:W-:Y:S01]  /*13c0*/  UIADD3.64 UR10, UR6, -UR10, URZ ;  /* 0x8000000a060a7297 */ /* 0x000fe2000fffe03f */
[-C--:B------:R-:W-:Y:S01]  /*13d0*/  LEA R14, P2, R7, R24.reuse, 0x1 ;  /* 0x00000018070e7211 */ /* 0x080fe200078408ff */
[----:B------:R-:W-:Y:S01]  /*13e0*/  UMOV UR4, URZ ;  /* 0x0000003f00047c82 */ /* 0x000fe20008000000 */
[----:B------:R-:W-:Y:S02]  /*13f0*/  LEA R10, P4, R5, R24, 0x1 ;  /* 0x00000018050a7211 */ /* 0x000fe400078808ff */
[----:B------:R-:W-:Y:S02]  /*1400*/  CS2R R24, SRZ ;  /* 0x0000000000187805 */ /* 0x000fe4000001ff00 */
[----:B------:R-:W-:Y:S01]  /*1410*/  LOP3.LUT R9, R9, 0x7e, R56, 0x78, !PT ;  /* 0x0000007e09097812 */ /* 0x000fe200078e7838 */
[----:B------:R-:W-:Y:S01]  /*1420*/  UIADD3.64 UR20, UR8, 0x80, URZ ;  /* 0x0000008008147897 */ /* 0x000fe2000fffe03f */
[-C--:B------:R-:W-:Y:S01]  /*1430*/  LEA.HI.X.SX32 R13, R11, R74.reuse, 0x1, P3 ;  /* 0x0000004a0b0d7211 */ /* 0x080fe200018f0eff */
[----:B------:R-:W-:Y:S01]  /*1440*/  UIADD3.64 UR24, UR8, 0x100, URZ ;  /* 0x0000010008187897 */ /* 0x000fe2000fffe03f */
[-C--:B------:R-:W-:Y:S01]  /*1450*/  LEA.HI.X.SX32 R15, R7, R74.reuse, 0x1, P2 ;  /* 0x0000004a070f7211 */ /* 0x080fe200010f0eff */
[----:B------:R-:W-:Y:S01]  /*1460*/  IMAD.MOV.U32 R7, RZ, RZ, 0x3f800000 ;  /* 0x3f800000ff077424 */ /* 0x000fe200078e00ff */
[----:B------:R-:W-:Y:S01]  /*1470*/  LEA.HI.X.SX32 R11, R5, R74, 0x1, P4 ;  /* 0x0000004a050b7211 */ /* 0x000fe200020f0eff */
[----:B------:R-:W-:Y:S01]  /*1480*/  IMAD.MOV.U32 R74, RZ, RZ, -0x800000 ;  /* 0xff800000ff4a7424 */ /* 0x000fe200078e00ff */
[----:B------:R-:W-:Y:S01]  /*1490*/  LOP3.LUT R72, R56, 0x6, RZ, 0xc0, !PT ;  /* 0x0000000638487812 */ /* 0x000fe200078ec0ff */
[----:B------:R-:W-:Y:S01]  /*14a0*/  IMAD.MOV.U32 R5, RZ, RZ, 0x3f800000 ;  /* 0x3f800000ff057424 */ /* 0x000fe200078e00ff */
[----:B------:R-:W-:Y:S01]  /*14b0*/  MOV R6, 0x3f800000 ;  /* 0x3f80000000067802 */ /* 0x000fe20000000f00 */
[----:B------:R-:W-:Y:S01]  /*14c0*/  ULDC UR7, c[0x0][0x238] ;  /* 0x00008e0000077ab9 */ /* 0x000fe20000000800 */
[C---:B------:R-:W-:Y:S01]  /*14d0*/  LOP3.LUT R81, R4.reuse, 0x48, RZ, 0xfc, !PT ;  /* 0x0000004804517812 */ /* 0x040fe200078efcff */
[----:B------:R-:W-:Y:S01]  /*14e0*/  UMOV UR18, UR6 ;  /* 0x0000000600127c82 */ /* 0x000fe20008000000 */
[C---:B------:R-:W-:Y:S01]  /*14f0*/  LOP3.LUT R82, R4.reuse, 0x40, RZ, 0xfc, !PT ;  /* 0x0000004004527812 */ /* 0x040fe200078efcff */
[----:B------:R-:W-:Y:S01]  /*1500*/  UMOV UR19, 0x80000020 ;  /* 0x8000002000137882 */ /* 0x000fe20000000000 */
[----:B------:R-:W-:Y:S01]  /*1510*/  LOP3.LUT R83, R4, 0x8, RZ, 0xfc, !PT ;  /* 0x0000000804537812 */ /* 0x000fe200078efcff */
[----:B------:R-:W-:Y:S01]  /*1520*/  UMOV UR30, UR6 ;  /* 0x00000006001e7c82 */ /* 0x000fe20008000000 */
[----:B------:R-:W-:Y:S01]  /*1530*/  LOP3.LUT R84, R9, 0x20, RZ, 0x3c, !PT ;  /* 0x0000002009547812 */ /* 0x000fe200078e3cff */
[----:B------:R-:W-:-:S06]  /*1540*/  UMOV UR31, 0xc0000010 ;  /* 0xc0000010001f7882 */ /* 0x000fcc0000000000 */
.L_x_1:
[----:B------:R-:W-:-:S04]  /*1550*/  IMAD.WIDE R62, R77, 0x2, R86 ;  /* 0x000000024d3e7825 */ /* 0x000fc800078e0256 */
[C---:B------:R-:W-:Y:S02]  /*1560*/  IMAD.WIDE R58, R77.reuse, 0x2, R20 ;  /* 0x000000024d3a7825 */ /* 0x040fe400078e0214 */
[----:B------:R-:W2:Y:S02]  /*1570*/  LDG.E.U16 R62, desc[UR14][R62.64] ;  /* 0x0000000e3e3e7981 */ /* 0x000ea4000c1e1500 */
[C---:B------:R-:W-:Y:S02]  /*1580*/  IMAD.WIDE R60, R77.reuse, 0x2, R22 ;  /* 0x000000024d3c7825 */ /* 0x040fe400078e0216 */
[----:B------:R-:W3:Y:S02]  /*1590*/  LDG.E.U16 R58, desc[UR14][R58.64] ;  /* 0x0000000e3a3a7981 */ /* 0x000ee4000c1e1500 */
[----:B------:R-:W-:Y:S02]  /*15a0*/  IMAD.WIDE R56, R77, 0x2, R18 ;  /* 0x000000024d387825 */ /* 0x000fe400078e0212 */
[----:B------:R-:W4:Y:S04]  /*15b0*/  LDG.E.U16 R61, desc[UR14][R60.64] ;  /* 0x0000000e3c3d7981 */ /* 0x000f28000c1e1500 */
[----:B------:R-:W5:Y:S01]  /*15c0*/  LDG.E.U16 R57, desc[UR14][R56.64] ;  /* 0x0000000e38397981 */ /* 0x000f62000c1e1500 */
[----:B------:R-:W-:Y:S01]  /*15d0*/  BAR.SYNC.DEFER_BLOCKING 0x0 ;  /* 0x0000000000007b1d */ /* 0x000fe20000010000 */
[----:B------:R-:W-:-:S04]  /*15e0*/  IMAD.WIDE R88, R79, 0x2, R12 ;  /* 0x000000024f587825 */ /* 0x000fc800078e020c */
[C---:B------:R-:W-:Y:S01]  /*15f0*/  IMAD.WIDE R92, R79.reuse, 0x2, R16 ;  /* 0x000000024f5c7825 */ /* 0x040fe200078e0210 */
[----:B------:R-:W-:Y:S01]  /*1600*/  UMOV UR17, 0x40000040 ;  /* 0x4000004000117882 */ /* 0x000fe20000000000 */
[----:B------:R-:W-:Y:S01]  /*1610*/  UMOV UR22, UR18 ;  /* 0x0000001200167c82 */ /* 0x000fe20008000000 */
[----:B------:R-:W-:Y:S01]  /*1620*/  UMOV UR23, UR19 ;  /* 0x0000001300177c82 */ /* 0x000fe20008000000 */
[----:B------:R-:W-:Y:S01]  /*1630*/  IMAD.WIDE R90, R79, 0x2, R14 ;  /* 0x000000024f5a7825 */ /* 0x000fe200078e020e */
[----:B--2---:R-:W-:Y:S04]  /*1640*/  STS.U16 [R9+UR13+0x2000], R62 ;  /* 0x0020003e09007988 */ /* 0x004fe8000800040d */
[----:B---3--:R-:W-:Y:S04]  /*1650*/  STS.U16 [R9+UR13+0x2200], R58 ;  /* 0x0022003a09007988 */ /* 0x008fe8000800040d */
[----:B----4-:R-:W-:Y:S04]  /*1660*/  STS.U16 [R84+UR13+0x2100], R61 ;  /* 0x0021003d54007988 */ /* 0x010fe8000800040d */
[----:B-----5:R0:W-:Y:S01]  /*1670*/  STS.U16 [R84+UR13+0x2300], R57 ;  /* 0x0023003954007988 */ /* 0x0201e2000800040d */
[----:B------:R1:W-:Y:S06]  /*1680*/  MEMBAR.ALL.CTA ;  /* 0x0000000000007992 */ /* 0x0003ec0000008000 */
[----:B-1----:R-:W1:Y:S02]  /*1690*/  FENCE.VIEW.ASYNC.S ;  /* 0x00000000000073c6 */ /* 0x002e640000000000 */
[----:B-1----:R-:W-:Y:S06]  /*16a0*/  BAR.SYNC.DEFER_BLOCKING 0x0 ;  /* 0x0000000000007b1d */ /* 0x002fec0000010000 */
[----:B------:R1:W2:Y:S04]  /*16b0*/  LDG.E.U16 R85, desc[UR14][R88.64] ;  /* 0x0000000e58557981 */ /* 0x0002a8000c1e1500 */
[----:B------:R-:W3:Y:S01]  /*16c0*/  LDG.E.U16 R92, desc[UR14][R92.64] ;  /* 0x0000000e5c5c7981 */ /* 0x000ee2000c1e1500 */
[----:B0-----:R-:W-:-:S03]  /*16d0*/  WARPGROUP.ARRIVE ;  /* 0x00000000000079c5 */ /* 0x001fc60000000000 */
[----:B------:R0:W4:Y:S01]  /*16e0*/  LDG.E.U16 R91, desc[UR14][R90.64] ;  /* 0x0000000e5a5b7981 */ /* 0x000122000c1e1500 */
[----:B-1----:R-:W-:Y:S02]  /*16f0*/  IMAD.WIDE R88, R79, 0x2, R10 ;  /* 0x000000024f587825 */ /* 0x002fe400078e020a */
[----:B------:R-:W-:Y:S04]  /*1700*/  HGMMA.64x16x16.F32.BF16 R64, gdesc[UR16].tnspA, RZ, !UPT ;  /* 0x20200000104079f0 */ /* 0x000fe8000c7018ff */
[----:B------:R1:W5:Y:S01]  /*1710*/  LDG.E.U16 R88, desc[UR14][R88.64] ;  /* 0x0000000e58587981 */ /* 0x000362000c1e1500 */
[----:B------:R-:W-:Y:S04]  /*1720*/  HGMMA.64x16x16.F32.BF16 R64, gdesc[UR8].tnspA, R64 ;  /* 0x20200000084079f0 */ /* 0x000fe80008701840 */
[----:B------:R-:W-:Y:S01]  /*1730*/  HGMMA.64x16x16.F32.BF16 R56, gdesc[UR20].tnspA, RZ, !UPT ;  /* 0x20200000143879f0 */ /* 0x000fe2000c7018ff */
[----:B------:R-:W-:Y:S01]  /*1740*/  UMOV UR26, UR10 ;  /* 0x0000000a001a7c82 */ /* 0x000fe20008000000 */
[----:B------:R-:W-:-:S02]  /*1750*/  UMOV UR27, UR11 ;  /* 0x0000000b001b7c82 */ /* 0x000fc40008000000 */
[----:B------:R-:W-:Y:S01]  /*1760*/  HGMMA.64x16x16.F32.BF16 R56, gdesc[UR24].tnspA, R56, gsb0 ;  /* 0x20200000183879f0 */ /* 0x000fe20008001838 */
[----:B0-----:R-:W-:-:S04]  /*1770*/  IADD3 R90, P2, R72, UR4, RZ ;  /* 0x00000004485a7c10 */ /* 0x001fc8000ff5e0ff */
[----:B-1----:R-:W-:-:S04]  /*1780*/  IADD3 R89, P3, R90, 0x8, RZ ;  /* 0x000000085a597810 */ /* 0x002fc80007f7e0ff */
[C---:B------:R-:W-:Y:S02]  /*1790*/  ISETP.GT.U32.AND P6, PT, R89.reuse, R4, PT ;  /* 0x000000045900720c */ /* 0x040fe40003fc4070 */
[C---:B------:R-:W-:Y:S02]  /*17a0*/  ISETP.GT.U32.AND P1, PT, R89.reuse, R82, PT ;  /* 0x000000525900720c */ /* 0x040fe40003f24070 */
[----:B------:R-:W-:Y:S01]  /*17b0*/  ISETP.GT.U32.AND P0, PT, R89, R81, PT ;  /* 0x000000515900720c */ /* 0x000fe20003f04070 */
[----:B------:R-:W-:Y:S01]  /*17c0*/  IMAD.X R89, RZ, RZ, UR5, P2 ;  /* 0x00000005ff597e24 */ /* 0x000fe200090e06ff */
[C---:B------:R-:W-:Y:S02]  /*17d0*/  ISETP.GT.U32.AND P5, PT, R90.reuse, R83, PT ;  /* 0x000000535a00720c */ /* 0x040fe40003fa4070 */
[----:B------:R-:W-:Y:S02]  /*17e0*/  ISETP.GT.U32.AND P2, PT, R90, R4, PT ;  /* 0x000000045a00720c */ /* 0x000fe40003f44070 */
[----:B------:R-:W-:-:S02]  /*17f0*/  IADD3.X R93, RZ, R89, RZ, P3, !PT ;  /* 0x00000059ff5d7210 */ /* 0x000fc40001ffe4ff */
[C---:B------:R-:W-:Y:S02]  /*1800*/  ISETP.GE.U32.AND P3, PT, R90.reuse, R4, PT ;  /* 0x000000045a00720c */ /* 0x040fe40003f66070 */
[----:B------:R-:W-:Y:S02]  /*1810*/  ISETP.GE.U32.AND P4, PT, R90, R83, PT ;  /* 0x000000535a00720c */ /* 0x000fe40003f86070 */
[C---:B------:R-:W-:Y:S01]  /*1820*/  ISETP.GT.U32.AND.EX P5, PT, R89.reuse, RZ, PT, P5 ;  /* 0x000000ff5900720c */ /* 0x040fe20003fa4150 */
[----:B------:R-:W-:Y:S02]  /*1830*/  WARPGROUP.DEPBAR.LE gsb0, 0x0 ;  /* 0x00008000000079c5 */ /* 0x000fe40000010000 */
[----:B------:R-:W-:Y:S01]  /*1840*/  BAR.SYNC.DEFER_BLOCKING 0x0 ;  /* 0x0000000000007b1d */ /* 0x000fe20000010000 */
[----:B------:R-:W-:Y:S01]  /*1850*/  FMUL R64, R64, UR7 ;  /* 0x0000000740407c20 */ /* 0x000fe20008400000 */
[----:B------:R-:W-:Y:S01]  /*1860*/  ISETP.GT.U32.AND.EX P2, PT, R89, RZ, PT, P2 ;  /* 0x000000ff5900720c */ /* 0x000fe20003f44120 */
[----:B------:R-:W-:Y:S01]  /*1870*/  FMUL R70, R70, UR7 ;  /* 0x0000000746467c20 */ /* 0x000fe20008400000 */
[----:B------:R-:W-:-:S02]  /*1880*/  ISETP.GT.U32.AND.EX P6, PT, R93, RZ, PT, P6 ;  /* 0x000000ff5d00720c */ /* 0x000fc40003fc4160 */
[C---:B------:R-:W-:Y:S02]  /*1890*/  ISETP.GE.U32.AND.EX P3, PT, R89.reuse, RZ, PT, P3 ;  /* 0x000000ff5900720c */ /* 0x040fe40003f66130 */
[----:B------:R-:W-:Y:S01]  /*18a0*/  ISETP.GE.U32.AND.EX P4, PT, R89, RZ, PT, P4 ;  /* 0x000000ff5900720c */ /* 0x000fe20003f86140 */
[----:B------:R-:W-:Y:S01]  /*18b0*/  FMUL R69, R69, UR7 ;  /* 0x0000000745457c20 */ /* 0x000fe20008400000 */
[----:B--2---:R0:W-:Y:S04]  /*18c0*/  STS.U16 [R9+UR13+0x2200], R85 ;  /* 0x0022005509007988 */ /* 0x0041e8000800040d */
[----:B---3--:R1:W-:Y:S01]  /*18d0*/  STS.U16 [R9+UR13+0x2000], R92 ;  /* 0x0020005c09007988 */ /* 0x0083e2000800040d */
[----:B0-----:R-:W-:-:S03]  /*18e0*/  FMUL R85, R67, UR7 ;  /* 0x0000000743557c20 */ /* 0x001fc60008400000 */
[----:B-----5:R0:W-:Y:S01]  /*18f0*/  STS.U16 [R9+UR13+0x2300], R88 ;  /* 0x0023005809007988 */ /* 0x0201e2000800040d */
[----:B-1----:R-:W-:Y:S01]  /*1900*/  FMUL R92, R68, UR7 ;  /* 0x00000007445c7c20 */ /* 0x002fe20008400000 */
[----:B------:R-:W-:Y:S01]  /*1910*/  FMUL R68, R65, UR7 ;  /* 0x0000000741447c20 */ /* 0x000fe20008400000 */
[----:B0-----:R-:W-:Y:S01]  /*1920*/  FMUL R88, R66, UR7 ;  /* 0x0000000742587c20 */ /* 0x001fe20008400000 */
[----:B------:R-:W-:-:S04]  /*1930*/  FSEL R65, R64, -INF , !P2 ;  /* 0xff80000040417808 */ /* 0x000fc80005000000 */
[----:B------:R-:W-:Y:S02]  /*1940*/  FSEL R88, R88, -INF , !P5 ;  /* 0xff80000058587808 */ /* 0x000fe40006800000 */
[----:B------:R-:W-:Y:S02]  /*1950*/  IADD3 R67, P5, R90, 0x9, RZ ;  /* 0x000000095a437810 */ /* 0x000fe40007fbe0ff */
[----:B------:R-:W-:Y:S02]  /*1960*/  FSEL R92, R92, -INF , !P6 ;  /* 0xff8000005c5c7808 */ /* 0x000fe40007000000 */
[----:B------:R-:W-:Y:S02]  /*1970*/  FSEL R64, R70, -INF , !P2 ;  /* 0xff80000046407808 */ /* 0x000fe40005000000 */
[----:B------:R-:W-:Y:S02]  /*1980*/  FSEL R66, R68, -INF , !P3 ;  /* 0xff80000044427808 */ /* 0x000fe40005800000 */
[----:B------:R-:W-:-:S02]  /*1990*/  FSEL R85, R85, -INF , !P4 ;  /* 0xff80000055557808 */ /* 0x000fc40006000000 */
[CC--:B------:R-:W-:Y:S02]  /*19a0*/  ISETP.GT.U32.AND P6, PT, R90.reuse, R82.reuse, PT ;  /* 0x000000525a00720c */ /* 0x0c0fe40003fc4070 */
[C---:B------:R-:W-:Y:S02]  /*19b0*/  ISETP.GE.U32.AND P2, PT, R90.reuse, R82, PT ;  /* 0x000000525a00720c */ /* 0x040fe40003f46070 */
[CC--:B------:R-:W-:Y:S02]  /*19c0*/  ISETP.GT.U32.AND P3, PT, R90.reuse, R81.reuse, PT ;  /* 0x000000515a00720c */ /* 0x0c0fe40003f64070 */
[----:B------:R-:W-:Y:S01]  /*19d0*/  ISETP.GE.U32.AND P4, PT, R90, R81, PT ;  /* 0x000000515a00720c */ /* 0x000fe20003f86070 */
[----:B------:R-:W-:Y:S01]  /*19e0*/  IMAD.X R90, RZ, RZ, R89, P5 ;  /* 0x000000ffff5a7224 */ /* 0x000fe200028e0659 */
[----:B------:R-:W-:Y:S02]  /*19f0*/  ISETP.GT.U32.AND P5, PT, R67, R4, PT ;  /* 0x000000044300720c */ /* 0x000fe40003fa4070 */
[----:B------:R-:W-:-:S02]  /*1a00*/  ISETP.GT.U32.AND.EX P6, PT, R89, RZ, PT, P6 ;  /* 0x000000ff5900720c */ /* 0x000fc40003fc4160 */
[C---:B------:R-:W-:Y:S02]  /*1a10*/  ISETP.GE.U32.AND.EX P2, PT, R89.reuse, RZ, PT, P2 ;  /* 0x000000ff5900720c */ /* 0x040fe40003f46120 */
[C---:B------:R-:W-:Y:S02]  /*1a20*/  ISETP.GT.U32.AND.EX P3, PT, R89.reuse, RZ, PT, P3 ;  /* 0x000000ff5900720c */ /* 0x040fe40003f64130 */
[----:B------:R-:W-:Y:S02]  /*1a30*/  ISETP.GE.U32.AND.EX P4, PT, R89, RZ, PT, P4 ;  /* 0x000000ff5900720c */ /* 0x000fe40003f86140 */
[----:B------:R-:W-:Y:S02]  /*1a40*/  ISETP.GT.U32.AND.EX P5, PT, R90, RZ, PT, P5 ;  /* 0x000000ff5a00720c */ /* 0x000fe40003fa4150 */
[----:B------:R-:W-:Y:S01]  /*1a50*/  FMNMX R89, R65, R66, !PT ;  /* 0x0000004241597209 */ /* 0x000fe20007800000 */
[----:B------:R-:W-:Y:S01]  /*1a60*/  FMUL R68, R56, UR7 ;  /* 0x0000000738447c20 */ /* 0x000fe20008400000 */
[----:B------:R-:W-:-:S02]  /*1a70*/  FSEL R69, R69, -INF , !P5 ;  /* 0xff80000045457808 */ /* 0x000fc40006800000 */
[----:B------:R-:W-:Y:S01]  /*1a80*/  FMNMX R56, R92, R89, !PT ;  /* 0x000000595c387209 */ /* 0x000fe20007800000 */
[----:B------:R-:W-:-:S03]  /*1a90*/  FMUL R70, R71, UR7 ;  /* 0x0000000747467c20 */ /* 0x000fc60008400000 */
[----:B------:R-:W-:-:S05]  /*1aa0*/  FMNMX R71, R69, R56, !PT ;  /* 0x0000003845477209 */ /* 0x000fca0007800000 */
[----:B------:R-:W0:Y:S01]  /*1ab0*/  SHFL.BFLY PT, R56, R71, 0x2, 0x1f ;  /* 0x0c401f0047387f89 */ /* 0x000e2200000e0000 */
[----:B------:R-:W-:Y:S02]  /*1ac0*/  ISETP.GT.U32.AND P5, PT, R67, R83, PT ;  /* 0x000000534300720c */ /* 0x000fe40003fa4070 */
[----:B0-----:R-:W-:-:S05]  /*1ad0*/  FMNMX R89, R71, R56, !PT ;  /* 0x0000003847597209 */ /* 0x001fca0007800000 */
[----:B------:R-:W0:Y:S01]  /*1ae0*/  SHFL.BFLY PT, R56, R89, 0x1, 0x1f ;  /* 0x0c201f0059387f89 */ /* 0x000e2200000e0000 */
[----:B------:R-:W-:Y:S02]  /*1af0*/  ISETP.GT.U32.AND.EX P5, PT, R90, RZ, PT, P5 ;  /* 0x000000ff5a00720c */ /* 0x000fe40003fa4150 */
[----:B------:R-:W-:Y:S02]  /*1b00*/  FSEL R68, R68, -INF , !P6 ;  /* 0xff80000044447808 */ /* 0x000fe40007000000 */
[----:B------:R-:W-:Y:S02]  /*1b10*/  FSEL R70, R70, -INF , !P5 ;  /* 0xff80000046467808 */ /* 0x000fe40006800000 */
[C---:B------:R-:W-:Y:S02]  /*1b20*/  ISETP.GT.U32.AND P6, PT, R67.reuse, R82, PT ;  /* 0x000000524300720c */ /* 0x040fe40003fc4070 */
[----:B------:R-:W-:Y:S02]  /*1b30*/  ISETP.GT.U32.AND P5, PT, R67, R81, PT ;  /* 0x000000514300720c */ /* 0x000fe40003fa4070 */
[----:B0-----:R-:W-:-:S04]  /*1b40*/  FMNMX R67, R89, R56, !PT ;  /* 0x0000003859437209 */ /* 0x001fc80007800000 */
[----:B------:R-:W-:-:S05]  /*1b50*/  FMNMX R67, R67, R74, !PT ;  /* 0x0000004a43437209 */ /* 0x000fca0007800000 */
[--C-:B------:R-:W-:Y:S01]  /*1b60*/  FADD R65, R65, -R67.reuse ;  /* 0x8000004341417221 */ /* 0x100fe20000000000 */
[----:B------:R-:W-:-:S03]  /*1b70*/  FADD R66, R66, -R67 ;  /* 0x8000004342427221 */ /* 0x000fc60000000000 */
[----:B------:R-:W-:Y:S01]  /*1b80*/  FMUL R56, R65, 1.4426950216293334961 ;  /* 0x3fb8aa3b41387820 */ /* 0x000fe20000400000 */
[----:B------:R-:W-:Y:S01]  /*1b90*/  FMUL R65, R66, 1.4426950216293334961 ;  /* 0x3fb8aa3b42417820 */ /* 0x000fe20000400000 */
[--C-:B------:R-:W-:Y:S01]  /*1ba0*/  FADD R92, R92, -R67.reuse ;  /* 0x800000435c5c7221 */ /* 0x100fe20000000000 */
[----:B------:R-:W-:-:S03]  /*1bb0*/  FADD R66, R69, -R67 ;  /* 0x8000004345427221 */ /* 0x000fc60000000000 */
[----:B------:R-:W-:Y:S01]  /*1bc0*/  MUFU.EX2 R56, R56 ;  /* 0x0000003800387308 */ /* 0x000fe20000000800 */
[----:B------:R-:W-:Y:S01]  /*1bd0*/  FMUL R92, R92, 1.4426950216293334961 ;  /* 0x3fb8aa3b5c5c7820 */ /* 0x000fe20000400000 */
[----:B------:R-:W-:-:S06]  /*1be0*/  FMUL R66, R66, 1.4426950216293334961 ;  /* 0x3fb8aa3b42427820 */ /* 0x000fcc0000400000 */
[----:B------:R-:W0:Y:S08]  /*1bf0*/  MUFU.EX2 R65, R65 ;  /* 0x0000004100417308 */ /* 0x000e300000000800 */
[----:B------:R-:W1:Y:S08]  /*1c00*/  MUFU.EX2 R69, R92 ;  /* 0x0000005c00457308 */ /* 0x000e700000000800 */
[----:B------:R-:W2:Y:S01]  /*1c10*/  MUFU.EX2 R66, R66 ;  /* 0x0000004200427308 */ /* 0x000ea20000000800 */
[----:B0-----:R-:W-:Y:S01]  /*1c20*/  FADD R71, R56, R65 ;  /* 0x0000004138477221 */ /* 0x001fe20000000000 */
[----:B------:R-:W-:-:S02]  /*1c30*/  ISETP.GT.U32.AND.EX P1, PT, R93, RZ, PT, P1 ;  /* 0x000000ff5d00720c */ /* 0x000fc40003f24110 */
[----:B------:R-:W-:Y:S01]  /*1c40*/  ISETP.GT.U32.AND.EX P0, PT, R93, RZ, PT, P0 ;  /* 0x000000ff5d00720c */ /* 0x000fe20003f04100 */
[----:B-1----:R-:W-:Y:S01]  /*1c50*/  FADD R71, R69, R71 ;  /* 0x0000004745477221 */ /* 0x002fe20000000000 */
[C---:B------:R-:W-:Y:S02]  /*1c60*/  ISETP.GT.U32.AND.EX P6, PT, R90.reuse, RZ, PT, P6 ;  /* 0x000000ff5a00720c */ /* 0x040fe40003fc4160 */
[----:B------:R-:W-:Y:S01]  /*1c70*/  ISETP.GT.U32.AND.EX P5, PT, R90, RZ, PT, P5 ;  /* 0x000000ff5a00720c */ /* 0x000fe20003fa4150 */
[----:B--2---:R-:W-:-:S05]  /*1c80*/  FADD R93, R66, R71 ;  /* 0x00000047425d7221 */ /* 0x004fca0000000000 */
[----:B------:R-:W0:Y:S01]  /*1c90*/  SHFL.BFLY PT, R90, R93, 0x2, 0x1f ;  /* 0x0c401f005d5a7f89 */ /* 0x000e2200000e0000 */
[----:B------:R-:W-:Y:S01]  /*1ca0*/  FMNMX R89, R88, R85, !PT ;  /* 0x0000005558597209 */ /* 0x000fe20007800000 */
[----:B0-----:R-:W-:-:S05]  /*1cb0*/  FADD R90, R93, R90 ;  /* 0x0000005a5d5a7221 */ /* 0x001fca0000000000 */
[----:B------:R-:W0:Y:S01]  /*1cc0*/  SHFL.BFLY PT, R71, R90, 0x1, 0x1f ;  /* 0x0c201f005a477f89 */ /* 0x000e2200000e0000 */
[----:B------:R-:W-:-:S04]  /*1cd0*/  FMNMX R89, R64, R89, !PT ;  /* 0x0000005940597209 */ /* 0x000fc80007800000 */
[----:B------:R-:W-:Y:S01]  /*1ce0*/  FMNMX R89, R70, R89, !PT ;  /* 0x0000005946597209 */ /* 0x000fe20007800000 */
[----:B------:R-:W-:Y:S01]  /*1cf0*/  FADD R74, -R67, R74 ;  /* 0x0000004a434a7221 */ /* 0x000fe20000000100 */
[----:B----4-:R1:W-:Y:S01]  /*1d00*/  STS.U16 [R9+UR13+0x2100], R91 ;  /* 0x0021005b09007988 */ /* 0x0103e2000800040d */
[----:B------:R-:W-:Y:S01]  /*1d10*/  FMUL R57, R57, UR7 ;  /* 0x0000000739397c20 */ /* 0x000fe20008400000 */
[----:B------:R-:W-:Y:S01]  /*1d20*/  F2FP.BF16.F32.PACK_AB R56, R65, R56 ;  /* 0x000000384138723e */ /* 0x000fe200000010ff */
[----:B------:R-:W-:Y:S01]  /*1d30*/  FMUL R58, R58, UR7 ;  /* 0x000000073a3a7c20 */ /* 0x000fe20008400000 */
[----:B------:R-:W-:Y:S01]  /*1d40*/  FMUL R59, R59, UR7 ;  /* 0x000000073b3b7c20 */ /* 0x000fe20008400000 */
[----:B------:R-:W-:Y:S01]  /*1d50*/  FMUL R62, R62, UR7 ;  /* 0x000000073e3e7c20 */ /* 0x000fe20008400000 */
[----:B------:R2:W-:Y:S06]  /*1d60*/  MEMBAR.ALL.CTA ;  /* 0x0000000000007992 */ /* 0x0005ec0000008000 */
[----:B--2---:R-:W2:Y:S01]  /*1d70*/  FENCE.VIEW.ASYNC.S ;  /* 0x00000000000073c6 */ /* 0x004ea20000000000 */
[----:B0-----:R-:W-:-:S03]  /*1d80*/  FADD R71, R90, R71 ;  /* 0x000000475a477221 */ /* 0x001fc60000000000 */
[----:B--2---:R-:W0:Y:S01]  /*1d90*/  SHFL.BFLY PT, R90, R89, 0x2, 0x1f ;  /* 0x0c401f00595a7f89 */ /* 0x004e2200000e0000 */
[----:B-1----:R-:W-:-:S04]  /*1da0*/  FMUL R91, R74, 1.4426950216293334961 ;  /* 0x3fb8aa3b4a5b7820 */ /* 0x002fc80000400000 */
[----:B------:R-:W1:Y:S01]  /*1db0*/  MUFU.EX2 R92, R91 ;  /* 0x0000005b005c7308 */ /* 0x000e620000000800 */
[----:B0-----:R-:W-:Y:S01]  /*1dc0*/  FMNMX R74, R89, R90, !PT ;  /* 0x0000005a594a7209 */ /* 0x001fe20007800000 */
[----:B-1----:R-:W-:-:S04]  /*1dd0*/  FFMA R8, R92, R8, R71 ;  /* 0x000000085c087223 */ /* 0x002fc80000000047 */
[----:B------:R-:W0:Y:S01]  /*1de0*/  SHFL.BFLY PT, R71, R74, 0x1, 0x1f ;  /* 0x0c201f004a477f89 */ /* 0x000e2200000e0000 */
[----:B------:R-:W-:Y:S01]  /*1df0*/  FMUL R90, R60, UR7 ;  /* 0x000000073c5a7c20 */ /* 0x000fe20008400000 */
[----:B------:R-:W-:-:S04]  /*1e00*/  FSEL R60, R57, -INF , !P2 ;  /* 0xff800000393c7808 */ /* 0x000fc80005000000 */
[----:B------:R-:W-:Y:S02]  /*1e10*/  FSEL R90, R90, -INF , !P1 ;  /* 0xff8000005a5a7808 */ /* 0x000fe40004800000 */
[----:B------:R-:W-:-:S04]  /*1e20*/  FMNMX R57, R68, R60, !PT ;  /* 0x0000003c44397209 */ /* 0x000fc80007800000 */
[----:B------:R-:W-:Y:S02]  /*1e30*/  FMNMX R57, R90, R57, !PT ;  /* 0x000000395a397209 */ /* 0x000fe40007800000 */
[----:B0-----:R-:W-:Y:S01]  /*1e40*/  FMNMX R65, R74, R71, !PT ;  /* 0x000000474a417209 */ /* 0x001fe20007800000 */
[----:B------:R-:W-:-:S03]  /*1e50*/  FMUL R74, R61, UR7 ;  /* 0x000000073d4a7c20 */ /* 0x000fc60008400000 */
[----:B------:R-:W-:Y:S02]  /*1e60*/  FMNMX R65, R65, R76, !PT ;  /* 0x0000004c41417209 */ /* 0x000fe40007800000 */
[----:B------:R-:W-:-:S03]  /*1e70*/  FSEL R74, R74, -INF , !P6 ;  /* 0xff8000004a4a7808 */ /* 0x000fc60007000000 */
[----:B------:R-:W-:Y:S01]  /*1e80*/  FADD R88, R88, -R65 ;  /* 0x8000004158587221 */ /* 0x000fe20000000000 */
[----:B------:R-:W-:-:S03]  /*1e90*/  FMNMX R71, R74, R57, !PT ;  /* 0x000000394a477209 */ /* 0x000fc60007800000 */
[----:B------:R-:W-:Y:S02]  /*1ea0*/  FMUL R57, R88, 1.4426950216293334961 ;  /* 0x3fb8aa3b58397820 */ /* 0x000fe40000400000 */
[----:B------:R-:W0:Y:S01]  /*1eb0*/  SHFL.BFLY PT, R88, R71, 0x2, 0x1f ;  /* 0x0c401f0047587f89 */ /* 0x000e2200000e0000 */
[----:B------:R-:W-:Y:S02]  /*1ec0*/  FSEL R58, R58, -INF , !P3 ;  /* 0xff8000003a3a7808 */ /* 0x000fe40005800000 */
[----:B------:R-:W-:Y:S01]  /*1ed0*/  FSEL R59, R59, -INF , !P4 ;  /* 0xff8000003b3b7808 */ /* 0x000fe20006000000 */
[----:B------:R-:W-:Y:S01]  /*1ee0*/  FADD R85, R85, -R65 ;  /* 0x8000004155557221 */ /* 0x000fe20000000000 */
[----:B------:R-:W-:Y:S01]  /*1ef0*/  FMUL R61, R63, UR7 ;  /* 0x000000073f3d7c20 */ /* 0x000fe20008400000 */
[----:B------:R-:W-:Y:S02]  /*1f00*/  FSEL R63, R62, -INF , !P0 ;  /* 0xff8000003e3f7808 */ /* 0x000fe40004000000 */
[----:B------:R-:W-:Y:S01]  /*1f10*/  FMNMX R62, R58, R59, !PT ;  /* 0x0000003b3a3e7209 */ /* 0x000fe20007800000 */
[----:B------:R-:W-:Y:S01]  /*1f20*/  FMUL R85, R85, 1.4426950216293334961 ;  /* 0x3fb8aa3b55557820 */ /* 0x000fe20000400000 */
[----:B------:R-:W-:Y:S01]  /*1f30*/  FSEL R61, R61, -INF , !P5 ;  /* 0xff8000003d3d7808 */ /* 0x000fe20006800000 */
[----:B------:R-:W-:Y:S01]  /*1f40*/  FMUL R40, R40, R92 ;  /* 0x0000005c28287220 */ /* 0x000fe20000400000 */
[----:B------:R-:W-:Y:S01]  /*1f50*/  FMNMX R62, R63, R62, !PT ;  /* 0x0000003e3f3e7209 */ /* 0x000fe20007800000 */
[-C--:B------:R-:W-:Y:S01]  /*1f60*/  FMUL R41, R41, R92.reuse ;  /* 0x0000005c29297220 */ /* 0x080fe20000400000 */
[-C--:B------:R-:W-:Y:S01]  /*1f70*/  FMUL R44, R44, R92.reuse ;  /* 0x0000005c2c2c7220 */ /* 0x080fe20000400000 */
[-C--:B------:R-:W-:Y:S01]  /*1f80*/  FMUL R45, R45, R92.reuse ;  /* 0x0000005c2d2d7220 */ /* 0x080fe20000400000 */
[-C--:B------:R-:W-:Y:S01]  /*1f90*/  FMUL R48, R48, R92.reuse ;  /* 0x0000005c30307220 */ /* 0x080fe20000400000 */
[-C--:B------:R-:W-:Y:S01]  /*1fa0*/  FMUL R49, R49, R92.reuse ;  /* 0x0000005c31317220 */ /* 0x080fe20000400000 */
[-C--:B------:R-:W-:Y:S01]  /*1fb0*/  FMUL R52, R52, R92.reuse ;  /* 0x0000005c34347220 */ /* 0x080fe20000400000 */
[----:B------:R-:W-:Y:S01]  /*1fc0*/  FMUL R53, R53, R92 ;  /* 0x0000005c35357220 */ /* 0x000fe20000400000 */
[----:B------:R-:W-:Y:S01]  /*1fd0*/  MUFU.EX2 R57, R57 ;  /* 0x0000003900397308 */ /* 0x000fe20000000800 */
[----:B------:R-:W-:-:S07]  /*1fe0*/  FMNMX R89, R61, R62, !PT ;  /* 0x0000003e3d597209 */ /* 0x000fce0007800000 */
[----:B------:R-:W1:Y:S01]  /*1ff0*/  MUFU.EX2 R92, R85 ;  /* 0x00000055005c7308 */ /* 0x000e620000000800 */
[----:B0-----:R-:W-:Y:S02]  /*2000*/  FMNMX R93, R71, R88, !PT ;  /* 0x00000058475d7209 */ /* 0x001fe40007800000 */
[----:B------:R-:W0:Y:S01]  /*2010*/  SHFL.BFLY PT, R88, R89, 0x2, 0x1f ;  /* 0x0c401f0059587f89 */ /* 0x000e2200000e0000 */
[----:B-1----:R-:W-:Y:S01]  /*2020*/  FADD R62, R57, R92 ;  /* 0x0000005c393e7221 */ /* 0x002fe20000000000 */
[----:B------:R-:W-:Y:S02]  /*2030*/  F2FP.BF16.F32.PACK_AB R57, R92, R57 ;  /* 0x000000395c39723e */ /* 0x000fe400000010ff */
[----:B------:R-:W1:Y:S01]  /*2040*/  SHFL.BFLY PT, R92, R93, 0x1, 0x1f ;  /* 0x0c201f005d5c7f89 */ /* 0x000e6200000e0000 */
[----:B0-----:R-:W-:-:S05]  /*2050*/  FMNMX R88, R89, R88, !PT ;  /* 0x0000005859587209 */ /* 0x001fca0007800000 */
[----:B------:R-:W0:Y:S01]  /*2060*/  SHFL.BFLY PT, R91, R88, 0x1, 0x1f ;  /* 0x0c201f00585b7f89 */ /* 0x000e2200000e0000 */
[----:B------:R-:W-:-:S04]  /*2070*/  FADD R64, R64, -R65 ;  /* 0x8000004140407221 */ /* 0x000fc80000000000 */
[----:B------:R-:W-:Y:S01]  /*2080*/  FMUL R85, R64, 1.4426950216293334961 ;  /* 0x3fb8aa3b40557820 */ /* 0x000fe20000400000 */
[----:B-1----:R-:W-:-:S04]  /*2090*/  FMNMX R71, R93, R92, !PT ;  /* 0x0000005c5d477209 */ /* 0x002fc80007800000 */
[----:B------:R-:W-:Y:S01]  /*20a0*/  FMNMX R71, R71, R78, !PT ;  /* 0x0000004e47477209 */ /* 0x000fe20007800000 */
[----:B------:R-:W1:Y:S04]  /*20b0*/  MUFU.EX2 R85, R85 ;  /* 0x0000005500557308 */ /* 0x000e680000000800 */
[----:B------:R-:W-:Y:S01]  /*20c0*/  FADD R64, R68, -R71 ;  /* 0x8000004744407221 */ /* 0x000fe20000000000 */
[----:B------:R-:W-:-:S03]  /*20d0*/  FADD R70, R70, -R65 ;  /* 0x8000004146467221 */ /* 0x000fc60000000000 */
[----:B------:R-:W-:Y:S01]  /*20e0*/  FMUL R93, R64, 1.4426950216293334961 ;  /* 0x3fb8aa3b405d7820 */ /* 0x000fe20000400000 */
[--C-:B------:R-:W-:Y:S01]  /*20f0*/  FADD R64, R60, -R71.reuse ;  /* 0x800000473c407221 */ /* 0x100fe20000000000 */
[----:B0-----:R-:W-:Y:S01]  /*2100*/  FMNMX R91, R88, R91, !PT ;  /* 0x0000005b585b7209 */ /* 0x001fe20007800000 */
[--C-:B------:R-:W-:Y:S01]  /*2110*/  FADD R90, R90, -R71.reuse ;  /* 0x800000475a5a7221 */ /* 0x100fe20000000000 */
[----:B------:R-:W-:Y:S01]  /*2120*/  FADD R74, R74, -R71 ;  /* 0x800000474a4a7221 */ /* 0x000fe20000000000 */
[----:B------:R-:W-:Y:S01]  /*2130*/  FMUL R89, R64, 1.4426950216293334961 ;  /* 0x3fb8aa3b40597820 */ /* 0x000fe20000400000 */
[----:B------:R-:W-:Y:S01]  /*2140*/  FMUL R92, R70, 1.4426950216293334961 ;  /* 0x3fb8aa3b465c7820 */ /* 0x000fe20000400000 */
[----:B------:R-:W-:Y:S01]  /*2150*/  FMNMX R64, R91, R80, !PT ;  /* 0x000000505b407209 */ /* 0x000fe20007800000 */
[----:B------:R-:W-:Y:S01]  /*2160*/  FMUL R70, R90, 1.4426950216293334961 ;  /* 0x3fb8aa3b5a467820 */ /* 0x000fe20000400000 */
[----:B------:R-:W-:Y:S01]  /*2170*/  FMUL R91, R74, 1.4426950216293334961 ;  /* 0x3fb8aa3b4a5b7820 */ /* 0x000fe20000400000 */
[----:B------:R-:W0:Y:S02]  /*2180*/  MUFU.EX2 R68, R92 ;  /* 0x0000005c00447308 */ /* 0x000e240000000800 */
[----:B------:R-:W-:-:S06]  /*2190*/  FADD R74, R58, -R64 ;  /* 0x800000403a4a7221 */ /* 0x000fcc0000000000 */
[----:B------:R1:W-:Y:S01]  /*21a0*/  MUFU.EX2 R60, R93 ;  /* 0x0000005d003c7308 */ /* 0x0003e20000000800 */
[----:B------:R-:W-:-:S07]  /*21b0*/  F2FP.BF16.F32.PACK_AB R58, R66, R69 ;  /* 0x00000045423a723e */ /* 0x000fce00000010ff */
[----:B------:R-:W2:Y:S01]  /*21c0*/  MUFU.EX2 R89, R89 ;  /* 0x0000005900597308 */ /* 0x000ea20000000800 */
[----:B-1----:R-:W-:Y:S01]  /*21d0*/  FADD R93, R85, R62 ;  /* 0x0000003e555d7221 */ /* 0x002fe20000000000 */
[--C-:B------:R-:W-:Y:S01]  /*21e0*/  FADD R62, R59, -R64.reuse ;  /* 0x800000403b3e7221 */ /* 0x100fe20000000000 */
[----:B------:R-:W-:Y:S01]  /*21f0*/  FMUL R69, R74, 1.4426950216293334961 ;  /* 0x3fb8aa3b4a457820 */ /* 0x000fe20000400000 */
[----:B------:R-:W-:-:S04]  /*2200*/  FADD R63, R63, -R64 ;  /* 0x800000403f3f7221 */ /* 0x000fc80000000000 */
[----:B------:R-:W1:Y:S01]  /*2210*/  MUFU.EX2 R70, R70 ;  /* 0x0000004600467308 */ /* 0x000e620000000800 */
[----:B------:R-:W-:-:S07]  /*2220*/  FMUL R74, R62, 1.4426950216293334961 ;  /* 0x3fb8aa3b3e4a7820 */ /* 0x000fce0000400000 */
[----:B------:R-:W3:Y:S01]  /*2230*/  MUFU.EX2 R91, R91 ;  /* 0x0000005b005b7308 */ /* 0x000ee20000000800 */
[----:B------:R-:W-:Y:S01]  /*2240*/  FMUL R63, R63, 1.4426950216293334961 ;  /* 0x3fb8aa3b3f3f7820 */ /* 0x000fe20000400000 */
[----:B------:R-:W-:Y:S01]  /*2250*/  FADD R61, R61, -R64 ;  /* 0x800000403d3d7221 */ /* 0x000fe20000000000 */
[----:B0-----:R-:W-:Y:S01]  /*2260*/  F2FP.BF16.F32.PACK_AB R59, R68, R85 ;  /* 0x00000055443b723e */ /* 0x001fe200000010ff */
[----:B--2---:R-:W-:-:S04]  /*2270*/  FADD R85, R60, R89 ;  /* 0x000000593c557221 */ /* 0x004fc80000000000 */
[----:B------:R-:W-:Y:S01]  /*2280*/  MUFU.EX2 R69, R69 ;  /* 0x0000004500457308 */ /* 0x000fe20000000800 */
[----:B------:R-:W-:Y:S01]  /*2290*/  FMUL R88, R61, 1.4426950216293334961 ;  /* 0x3fb8aa3b3d587820 */ /* 0x000fe20000400000 */
[----:B------:R-:W-:-:S06]  /*22a0*/  FADD R66, R68, R93 ;  /* 0x0000005d44427221 */ /* 0x000fcc0000000000 */
[----:B------:R-:W0:Y:S01]  /*22b0*/  MUFU.EX2 R74, R74 ;  /* 0x0000004a004a7308 */ /* 0x000e220000000800 */
[----:B-1----:R-:W-:Y:S01]  /*22c0*/  FADD R68, R70, R85 ;  /* 0x0000005546447221 */ /* 0x002fe20000000000 */
[----:B---3--:R-:W-:-:S06]  /*22d0*/  F2FP.BF16.F32.PACK_AB R62, R91, R70 ;  /* 0x000000465b3e723e */ /* 0x008fcc00000010ff */
[----:B------:R-:W1:Y:S08]  /*22e0*/  MUFU.EX2 R63, R63 ;  /* 0x0000003f003f7308 */ /* 0x000e700000000800 */
[----:B------:R-:W2:Y:S01]  /*22f0*/  MUFU.EX2 R70, R88 ;  /* 0x0000005800467308 */ /* 0x000ea20000000800 */
[----:B0-----:R-:W-:Y:S01]  /*2300*/  FADD R90, R69, R74 ;  /* 0x0000004a455a7221 */ /* 0x001fe20000000000 */
[----:B------:R-:W-:Y:S01]  /*2310*/  F2FP.BF16.F32.PACK_AB R61, R74, R69 ;  /* 0x000000454a3d723e */ /* 0x000fe200000010ff */
[----:B------:R-:W-:-:S02]  /*2320*/  FADD R76, -R65, R76 ;  /* 0x0000004c414c7221 */ /* 0x000fc40000000100 */
[----:B-1----:R-:W-:Y:S02]  /*2330*/  FADD R69, R63, R90 ;  /* 0x0000005a3f457221 */ /* 0x002fe40000000000 */
[----:B------:R-:W-:Y:S01]  /*2340*/  FMUL R74, R76, 1.4426950216293334961 ;  /* 0x3fb8aa3b4c4a7820 */ /* 0x000fe20000400000 */
[----:B------:R-:W-:Y:S01]  /*2350*/  FADD R76, -R71, R78 ;  /* 0x0000004e474c7221 */ /* 0x000fe20000000100 */
[C---:B--2---:R-:W-:Y:S01]  /*2360*/  FADD R69, R70.reuse, R69 ;  /* 0x0000004546457221 */ /* 0x044fe20000000000 */
[----:B------:R-:W-:Y:S01]  /*2370*/  F2FP.BF16.F32.PACK_AB R63, R70, R63 ;  /* 0x0000003f463f723e */ /* 0x000fe200000010ff */
[----:B------:R-:W-:Y:S01]  /*2380*/  FADD R70, -R64, R80 ;  /* 0x0000005040467221 */ /* 0x000fe20000000100 */
[----:B------:R-:W-:Y:S01]  /*2390*/  FADD R68, R91, R68 ;  /* 0x000000445b447221 */ /* 0x000fe20000000000 */
[----:B------:R-:W-:Y:S02]  /*23a0*/  FMUL R76, R76, 1.4426950216293334961 ;  /* 0x3fb8aa3b4c4c7820 */ /* 0x000fe40000400000 */
[----:B------:R-:W-:Y:S01]  /*23b0*/  FMUL R70, R70, 1.4426950216293334961 ;  /* 0x3fb8aa3b46467820 */ /* 0x000fe20000400000 */
[----:B------:R-:W0:Y:S01]  /*23c0*/  MUFU.EX2 R74, R74 ;  /* 0x0000004a004a7308 */ /* 0x000e220000000800 */
[----:B------:R-:W1:Y:S07]  /*23d0*/  SHFL.BFLY PT, R85, R68, 0x2, 0x1f ;  /* 0x0c401f0044557f89 */ /* 0x000e6e00000e0000 */
[----:B------:R-:W2:Y:S08]  /*23e0*/  MUFU.EX2 R91, R76 ;  /* 0x0000004c005b7308 */ /* 0x000eb00000000800 */
[----:B------:R-:W3:Y:S01]  /*23f0*/  MUFU.EX2 R70, R70 ;  /* 0x0000004600467308 */ /* 0x000ee20000000800 */
[----:B------:R-:W-:-:S02]  /*2400*/  F2FP.BF16.F32.PACK_AB R60, R89, R60 ;  /* 0x0000003c593c723e */ /* 0x000fc400000010ff */
[----:B------:R-:W4:Y:S01]  /*2410*/  SHFL.BFLY PT, R89, R66, 0x2, 0x1f ;  /* 0x0c401f0042597f89 */ /* 0x000f2200000e0000 */
[-C--:B0-----:R-:W-:Y:S01]  /*2420*/  FMUL R42, R42, R74.reuse ;  /* 0x0000004a2a2a7220 */ /* 0x081fe20000400000 */
[-C--:B------:R-:W-:Y:S01]  /*2430*/  FMUL R43, R43, R74.reuse ;  /* 0x0000004a2b2b7220 */ /* 0x080fe20000400000 */
[-C--:B------:R-:W-:Y:S01]  /*2440*/  FMUL R46, R46, R74.reuse ;  /* 0x0000004a2e2e7220 */ /* 0x080fe20000400000 */
[-C--:B------:R-:W-:Y:S01]  /*2450*/  FMUL R47, R47, R74.reuse ;  /* 0x0000004a2f2f7220 */ /* 0x080fe20000400000 */
[-C--:B------:R-:W-:Y:S01]  /*2460*/  FMUL R50, R50, R74.reuse ;  /* 0x0000004a32327220 */ /* 0x080fe20000400000 */
[-C--:B------:R-:W-:Y:S01]  /*2470*/  FMUL R51, R51, R74.reuse ;  /* 0x0000004a33337220 */ /* 0x080fe20000400000 */
[-C--:B------:R-:W-:Y:S01]  /*2480*/  FMUL R54, R54, R74.reuse ;  /* 0x0000004a36367220 */ /* 0x080fe20000400000 */
[----:B------:R-:W-:Y:S01]  /*2490*/  FMUL R55, R55, R74 ;  /* 0x0000004a37377220 */ /* 0x000fe20000400000 */
[-C--:B--2---:R-:W-:Y:S01]  /*24a0*/  FMUL R24, R24, R91.reuse ;  /* 0x0000005b18187220 */ /* 0x084fe20000400000 */
[-C--:B------:R-:W-:Y:S01]  /*24b0*/  FMUL R25, R25, R91.reuse ;  /* 0x0000005b19197220 */ /* 0x080fe20000400000 */
[-C--:B------:R-:W-:Y:S01]  /*24c0*/  FMUL R28, R28, R91.reuse ;  /* 0x0000005b1c1c7220 */ /* 0x080fe20000400000 */
[-C--:B------:R-:W-:Y:S01]  /*24d0*/  FMUL R29, R29, R91.reuse ;  /* 0x0000005b1d1d7220 */ /* 0x080fe20000400000 */
[-C--:B------:R-:W-:Y:S01]  /*24e0*/  FMUL R32, R32, R91.reuse ;  /* 0x0000005b20207220 */ /* 0x080fe20000400000 */
[-C--:B------:R-:W-:Y:S01]  /*24f0*/  FMUL R33, R33, R91.reuse ;  /* 0x0000005b21217220 */ /* 0x080fe20000400000 */
[-C--:B------:R-:W-:Y:S01]  /*2500*/  FMUL R36, R36, R91.reuse ;  /* 0x0000005b24247220 */ /* 0x080fe20000400000 */
[----:B------:R-:W-:Y:S01]  /*2510*/  FMUL R37, R37, R91 ;  /* 0x0000005b25257220 */ /* 0x000fe20000400000 */
[-C--:B---3--:R-:W-:Y:S01]  /*2520*/  FMUL R26, R26, R70.reuse ;  /* 0x000000461a1a7220 */ /* 0x088fe20000400000 */
[-C--:B------:R-:W-:Y:S01]  /*2530*/  FMUL R27, R27, R70.reuse ;  /* 0x000000461b1b7220 */ /* 0x080fe20000400000 */
[-C--:B------:R-:W-:Y:S01]  /*2540*/  FMUL R30, R30, R70.reuse ;  /* 0x000000461e1e7220 */ /* 0x080fe20000400000 */
[-C--:B------:R-:W-:Y:S01]  /*2550*/  FMUL R31, R31, R70.reuse ;  /* 0x000000461f1f7220 */ /* 0x080fe20000400000 */
[-C--:B------:R-:W-:Y:S01]  /*2560*/  FMUL R34, R34, R70.reuse ;  /* 0x0000004622227220 */ /* 0x080fe20000400000 */
[-C--:B------:R-:W-:Y:S01]  /*2570*/  FMUL R35, R35, R70.reuse ;  /* 0x0000004623237220 */ /* 0x080fe20000400000 */
[-C--:B------:R-:W-:Y:S01]  /*2580*/  FMUL R38, R38, R70.reuse ;  /* 0x0000004626267220 */ /* 0x080fe20000400000 */
[----:B------:R-:W-:Y:S01]  /*2590*/  FMUL R39, R39, R70 ;  /* 0x0000004627277220 */ /* 0x000fe20000400000 */
[----:B------:R-:W-:Y:S01]  /*25a0*/  BAR.SYNC.DEFER_BLOCKING 0x0 ;  /* 0x0000000000007b1d */ /* 0x000fe20000010000 */
[----:B-1----:R-:W-:-:S05]  /*25b0*/  FADD R85, R68, R85 ;  /* 0x0000005544557221 */ /* 0x002fca0000000000 */
[----:B------:R-:W0:Y:S01]  /*25c0*/  SHFL.BFLY PT, R68, R69, 0x2, 0x1f ;  /* 0x0c401f0045447f89 */ /* 0x000e2200000e0000 */
[----:B----4-:R-:W-:Y:S01]  /*25d0*/  FADD R89, R66, R89 ;  /* 0x0000005942597221 */ /* 0x010fe20000000000 */
[----:B------:R-:W-:-:S06]  /*25e0*/  WARPGROUP.ARRIVE ;  /* 0x00000000000079c5 */ /* 0x000fcc0000000000 */
[----:B------:R-:W-:Y:S03]  /*25f0*/  HGMMA.64x32x16.F32.BF16 R40, R56, gdesc[UR28], R40 ;  /* 0x0060001c38287df0 */ /* 0x000fe60008701828 */
[----:B------:R-:W-:Y:S01]  /*2600*/  HGMMA.64x32x16.F32.BF16 R24, R60, gdesc[UR28], R24, gsb0 ;  /* 0x0060001c3c187df0 */ /* 0x000fe20008001818 */
[----:B------:R-:W1:Y:S01]  /*2610*/  SHFL.BFLY PT, R66, R89, 0x1, 0x1f ;  /* 0x0c201f0059427f89 */ /* 0x000e6200000e0000 */
[----:B0-----:R-:W-:Y:S01]  /*2620*/  FADD R69, R69, R68 ;  /* 0x0000004445457221 */ /* 0x001fe20000000000 */
[----:B------:R-:W-:Y:S02]  /*2630*/  UIADD3 UR4, UP0, UR4, 0x10, URZ ;  /* 0x0000001004047890 */ /* 0x000fe4000ff1e03f */
[----:B------:R-:W0:Y:S02]  /*2640*/  SHFL.BFLY PT, R68, R85, 0x1, 0x1f ;  /* 0x0c201f0055447f89 */ /* 0x000e2400000e0000 */
[----:B------:R-:W-:-:S02]  /*2650*/  UIADD3.X UR5, URZ, UR5, URZ, UP0, !UPT ;  /* 0x000000053f057290 */ /* 0x000fc400087fe43f */
[----:B------:R-:W2:Y:S01]  /*2660*/  SHFL.BFLY PT, R76, R69, 0x1, 0x1f ;  /* 0x0c201f00454c7f89 */ /* 0x000ea200000e0000 */
[----:B------:R-:W-:Y:S01]  /*2670*/  ISETP.LE.U32.AND P0, PT, R0, UR4, PT ;  /* 0x0000000400007c0c */ /* 0x000fe2000bf03070 */
[----:B-1----:R-:W-:Y:S02]  /*2680*/  FADD R93, R89, R66 ;  /* 0x00000042595d7221 */ /* 0x002fe40000000000 */
[----:B------:R-:W-:-:S05]  /*2690*/  IMAD.U32 R66, RZ, RZ, UR5 ;  /* 0x00000005ff427e24 */ /* 0x000fca000f8e00ff */
[----:B------:R-:W-:Y:S01]  /*26a0*/  ISETP.GE.U32.AND.EX P0, PT, R66, RZ, PT, P0 ;  /* 0x000000ff4200720c */ /* 0x000fe20003f06100 */
[----:B0-----:R-:W-:Y:S01]  /*26b0*/  FADD R68, R85, R68 ;  /* 0x0000004455447221 */ /* 0x001fe20000000000 */
[----:B--2---:R-:W-:Y:S01]  /*26c0*/  FADD R89, R69, R76 ;  /* 0x0000004c45597221 */ /* 0x004fe20000000000 */
[----:B------:R-:W-:Y:S01]  /*26d0*/  FFMA R7, R74, R7, R93 ;  /* 0x000000074a077223 */ /* 0x000fe2000000005d */
[----:B------:R-:W-:Y:S01]  /*26e0*/  LEA R79, R75, R79, 0x4 ;  /* 0x0000004f4b4f7211 */ /* 0x000fe200078e20ff */
[----:B------:R-:W-:Y:S01]  /*26f0*/  FFMA R6, R91, R6, R68 ;  /* 0x000000065b067223 */ /* 0x000fe20000000044 */
[----:B------:R-:W-:Y:S01]  /*2700*/  FFMA R5, R70, R5, R89 ;  /* 0x0000000546057223 */ /* 0x000fe20000000059 */
[----:B------:R-:W-:Y:S01]  /*2710*/  IMAD R77, R73, 0x10, R77 ;  /* 0x00000010494d7824 */ /* 0x000fe200078e024d */
[-C--:B------:R-:W-:Y:S01]  /*2720*/  MOV R66, R71.reuse ;  /* 0x0000004700427202 */ /* 0x080fe20000000f00 */
[----:B------:R-:W-:Y:S01]  /*2730*/  IMAD.MOV.U32 R80, RZ, RZ, R64 ;  /* 0x000000ffff507224 */ /* 0x000fe200078e0040 */
[----:B------:R-:W-:Y:S01]  /*2740*/  MOV R78, R71 ;  /* 0x00000047004e7202 */ /* 0x000fe20000000f00 */
[----:B------:R-:W-:Y:S01]  /*2750*/  IMAD.MOV.U32 R76, RZ, RZ, R65 ;  /* 0x000000ffff4c7224 */ /* 0x000fe200078e0041 */
[----:B------:R-:W-:Y:S01]  /*2760*/  MOV R74, R67 ;  /* 0x00000043004a7202 */ /* 0x000fe20000000f00 */
[----:B------:R-:W-:-:S02]  /*2770*/  WARPGROUP.DEPBAR.LE gsb0, 0x0 ;  /* 0x00008000000079c5 */ /* 0x000fc40000010000 */
[----:B------:R-:W-:Y:S05]  /*2780*/  @!P0 BRA `(.L_x_1) ;  /* 0xffffffec00708947 */ /* 0x000fea000383ffff */
.L_x_0:
[C---:B------:R-:W-:Y:S01]  /*2790*/  IMAD.SHL.U32 R9, R3.reuse, 0x8, RZ ;  /* 0x0000000803097824 */ /* 0x040fe200078e00ff */
[----:B------:R-:W-:Y:S01]  /*27a0*/  LOP3.LUT R0, R3, 0x70, RZ, 0xc0, !PT ;  /* 0x0000007003007812 */ /* 0x000fe200078ec0ff */
[----:B------:R-:W-:Y:S01]  /*27b0*/  FMUL R12, R31, 0.25 ;  /* 0x3e8000001f0c7820 */ /* 0x000fe20000400000 */
[----:B------:R-:W-:Y:S01]  /*27c0*/  FSETP.GT.AND P0, PT, |R5|, 8.50705917302346158658e+37, PT ;  /* 0x7e8000000500780b */ /* 0x000fe20003f04200 */
[----:B------:R-:W-:Y:S01]  /*27d0*/  FMUL R11, R34, 0.25 ;  /* 0x3e800000220b7820 */ /* 0x000fe20000400000 */
[----:B------:R-:W-:Y:S01]  /*27e0*/  LOP3.LUT R9, R9, 0x38, RZ, 0xc0, !PT ;  /* 0x0000003809097812 */ /* 0x000fe200078ec0ff */
[----:B------:R-:W-:Y:S01]  /*27f0*/  FMUL R14, R51, 0.25 ;  /* 0x3e800000330e7820 */ /* 0x000fe20000400000 */
[----:B------:R-:W-:Y:S01]  /*2800*/  FSETP.GT.AND P1, PT, |R6|, 8.50705917302346158658e+37, PT ;  /* 0x7e8000000600780b */ /* 0x000fe20003f24200 */
[----:B------:R-:W-:Y:S01]  /*2810*/  FMUL R13, R30, 0.25 ;  /* 0x3e8000001e0d7820 */ /* 0x000fe20000400000 */
[----:B------:R-:W-:Y:S01]  /*2820*/  SHF.L.U32 R4, R3, 0x6, RZ ;  /* 0x0000000603047819 */ /* 0x000fe200000006ff */
[----:B------:R-:W-:Y:S01]  /*2830*/  VIADD R9, R9, UR13 ;  /* 0x0000000d09097c36 */ /* 0x000fe20008000000 */
[----:B------:R-:W-:Y:S01]  /*2840*/  LOP3.LUT R10, R3, 0xf, RZ, 0xc0, !PT ;  /* 0x0000000f030a7812 */ /* 0x000fe200078ec0ff */
[----:B------:R-:W-:Y:S01]  /*2850*/  FMUL R22, R33, 0.25 ;  /* 0x3e80000021167820 */ /* 0x000fe20000400000 */
[----:B------:R-:W-:Y:S01]  /*2860*/  FSEL R31, R12, R31, P0 ;  /* 0x0000001f0c1f7208 */ /* 0x000fe20000000000 */
[----:B------:R-:W-:-:S02]  /*2870*/  IMAD R0, R0, 0x4, R9 ;  /* 0x0000000400007824 */ /* 0x000fc400078e0209 */
[----:B------:R-:W-:Y:S01]  /*2880*/  FMUL R9, R38, 0.25 ;  /* 0x3e80000026097820 */ /* 0x000fe20000400000 */
[----:B------:R-:W-:Y:S01]  /*2890*/  FMUL R12, R37, 0.25 ;  /* 0x3e800000250c7820 */ /* 0x000fe20000400000 */
[----:B------:R-:W-:Y:S01]  /*28a0*/  LOP3.LUT R19, R4, 0x400, RZ, 0xc0, !PT ;  /* 0x0000040004137812 */ /* 0x000fe200078ec0ff */
[----:B------:R-:W-:Y:S01]  /*28b0*/  FMUL R4, R39, 0.25 ;  /* 0x3e80000027047820 */ /* 0x000fe20000400000 */
[----:B------:R-:W-:Y:S01]  /*28c0*/  LEA R10, R10, UR13, 0x4 ;  /* 0x0000000d0a0a7c11 */ /* 0x000fe2000f8e20ff */
[----:B------:R-:W-:Y:S01]  /*28d0*/  FMUL R20, R29, 0.25 ;  /* 0x3e8000001d147820 */ /* 0x000fe20000400000 */
[----:B------:R-:W-:Y:S01]  /*28e0*/  FSEL R38, R9, R38, P0 ;  /* 0x0000002609267208 */ /* 0x000fe20000000000 */
[----:B------:R-:W-:Y:S01]  /*28f0*/  FMUL R9, R36, 0.25 ;  /* 0x3e80000024097820 */ /* 0x000fe20000400000 */
[----:B------:R-:W-:Y:S01]  /*2900*/  MOV R17, R8 ;  /* 0x0000000800117202 */ /* 0x000fe20000000f00 */
[----:B------:R-:W-:Y:S01]  /*2910*/  FMUL R8, R53, 0.25 ;  /* 0x3e80000035087820 */ /* 0x000fe20000400000 */
[----:B------:R-:W-:Y:S01]  /*2920*/  FSEL R37, R12, R37, P1 ;  /* 0x000000250c257208 */ /* 0x000fe20000800000 */
[----:B------:R-:W-:Y:S01]  /*2930*/  FMUL R12, R25, 0.25 ;  /* 0x3e800000190c7820 */ /* 0x000fe20000400000 */
[----:B------:R-:W-:Y:S01]  /*2940*/  FSEL R36, R9, R36, P1 ;  /* 0x0000002409247208 */ /* 0x000fe20000800000 */
[----:B------:R-:W-:Y:S01]  /*2950*/  FMUL R9, R32, 0.25 ;  /* 0x3e80000020097820 */ /* 0x000fe20000400000 */
[----:B------:R-:W-:Y:S01]  /*2960*/  FSETP.GT.AND P2, PT, |R7|, 8.50705917302346158658e+37, PT ;  /* 0x7e8000000700780b */ /* 0x000fe20003f44200 */
[----:B------:R-:W-:Y:S01]  /*2970*/  FMUL R16, R47, 0.25 ;  /* 0x3e8000002f107820 */ /* 0x000fe20000400000 */
[----:B------:R-:W-:Y:S01]  /*2980*/  IADD3 R19, R19, R10, RZ ;  /* 0x0000000a13137210 */ /* 0x000fe20007ffe0ff */
[----:B------:R-:W-:Y:S01]  /*2990*/  BAR.SYNC.DEFER_BLOCKING 0x0 ;  /* 0x0000000000007b1d */ /* 0x000fe20000010000 */
[----:B------:R-:W-:Y:S01]  /*29a0*/  FSEL R32, R9, R32, P1 ;  /* 0x0000002009207208 */ /* 0x000fe20000800000 */
[----:B------:R-:W-:Y:S01]  /*29b0*/  FMUL R9, R24, 0.25 ;  /* 0x3e80000018097820 */ /* 0x000fe20000400000 */
[----:B------:R-:W-:-:S02]  /*29c0*/  FSETP.GT.AND P3, PT, |R17|, 8.50705917302346158658e+37, PT ;  /* 0x7e8000001100780b */ /* 0x000fc40003f64200 */
[----:B------:R-:W-:Y:S01]  /*29d0*/  FSEL R10, R11, R34, P0 ;  /* 0x000000220b0a7208 */ /* 0x000fe20000000000 */
[----:B------:R-:W-:Y:S01]  /*29e0*/  FMUL R11, R26, 0.25 ;  /* 0x3e8000001a0b7820 */ /* 0x000fe20000400000 */
[----:B------:R-:W-:Y:S01]  /*29f0*/  FSEL R24, R9, R24, P1 ;  /* 0x0000001809187208 */ /* 0x000fe20000800000 */
[----:B------:R-:W-:Y:S01]  /*2a00*/  FMUL R9, R54, 0.25 ;  /* 0x3e80000036097820 */ /* 0x000fe20000400000 */
[----:B------:R-:W-:Y:S01]  /*2a10*/  FSEL R25, R12, R25, P1 ;  /* 0x000000190c197208 */ /* 0x000fe20000800000 */
[----:B------:R-:W-:Y:S01]  /*2a20*/  FMUL R12, R55, 0.25 ;  /* 0x3e800000370c7820 */ /* 0x000fe20000400000 */
[----:B------:R-:W-:Y:S01]  /*2a30*/  FSEL R53, R8, R53, P3 ;  /* 0x0000003508357208 */ /* 0x000fe20001800000 */
[----:B------:R-:W-:Y:S01]  /*2a40*/  FMUL R8, R17, 8388608 ;  /* 0x4b00000011087820 */ /* 0x000fe20000400000 */
[----:B------:R-:W-:Y:S01]  /*2a50*/  FSEL R54, R9, R54, P2 ;  /* 0x0000003609367208 */ /* 0x000fe20001000000 */
[----:B------:R-:W-:Y:S01]  /*2a60*/  FMUL R9, R52, 0.25 ;  /* 0x3e80000034097820 */ /* 0x000fe20000400000 */
[----:B------:R-:W-:Y:S01]  /*2a70*/  FSETP.GEU.AND P4, PT, R17, 1.175494350822287508e-38, PT ;  /* 0x008000001100780b */ /* 0x000fe20003f8e000 */
[----:B------:R-:W-:Y:S01]  /*2a80*/  ULDC.64 UR4, c[0x0][0x270] ;  /* 0x00009c0000047ab9 */ /* 0x000fe20000000a00 */
[----:B------:R-:W-:Y:S01]  /*2a90*/  FSEL R26, R11, R26, P0 ;  /* 0x0000001a0b1a7208 */ /* 0x000fe20000000000 */
[----:B------:R-:W-:Y:S01]  /*2aa0*/  FMUL R11, R50, 0.25 ;  /* 0x3e800000320b7820 */ /* 0x000fe20000400000 */
[----:B------:R-:W-:Y:S01]  /*2ab0*/  FSEL R21, R14, R51, P2 ;  /* 0x000000330e157208 */ /* 0x000fe20001000000 */
[----:B------:R-:W-:Y:S01]  /*2ac0*/  FMUL R14, R45, 0.25 ;  /* 0x3e8000002d0e7820 */ /* 0x000fe20000400000 */
[----:B------:R-:W-:Y:S01]  /*2ad0*/  FSEL R52, R9, R52, P3 ;  /* 0x0000003409347208 */ /* 0x000fe20001800000 */
[----:B------:R-:W-:Y:S01]  /*2ae0*/  UIMAD UR4, UR12, UR4, URZ ;  /* 0x000000040c0472a4 */ /* 0x000fe2000f8e023f */
[----:B------:R-:W-:Y:S01]  /*2af0*/  FSEL R30, R13, R30, P0 ;  /* 0x0000001e0d1e7208 */ /* 0x000fe20000000000 */
[----:B------:R-:W-:Y:S01]  /*2b00*/  FMUL R13, R42, 0.25 ;  /* 0x3e8000002a0d7820 */ /* 0x000fe20000400000 */
[----:B------:R-:W-:Y:S01]  /*2b10*/  FSEL R55, R12, R55, P2 ;  /* 0x000000370c377208 */ /* 0x000fe20001000000 */
[----:B------:R-:W-:Y:S01]  /*2b20*/  FMUL R12, R43, 0.25 ;  /* 0x3e8000002b0c7820 */ /* 0x000fe20000400000 */
[----:B------:R-:W-:-:S02]  /*2b30*/  FSEL R9, R8, R17, !P4 ;  /* 0x0000001108097208 */ /* 0x000fc40006000000 */
[----:B------:R-:W-:Y:S01]  /*2b40*/  FSEL R50, R11, R50, P2 ;  /* 0x000000320b327208 */ /* 0x000fe20001000000 */
[----:B------:R-:W-:Y:S01]  /*2b50*/  FMUL R11, R46, 0.25 ;  /* 0x3e8000002e0b7820 */ /* 0x000fe20000400000 */
[----:B------:R-:W-:Y:S01]  /*2b60*/  FSEL R45, R14, R45, P3 ;  /* 0x0000002d0e2d7208 */ /* 0x000fe20001800000 */
[----:B------:R-:W-:Y:S01]  /*2b70*/  VIADD R14, R9, 0xc0cafb0d ;  /* 0xc0cafb0d090e7836 */ /* 0x000fe20000000000 */
[----:B------:R-:W-:Y:S01]  /*2b80*/  FSEL R43, R12, R43, P2 ;  /* 0x0000002b0c2b7208 */ /* 0x000fe20001000000 */
[----:B------:R-:W-:Y:S01]  /*2b90*/  FMUL R12, R49, 0.25 ;  /* 0x3e800000310c7820 */ /* 0x000fe20000400000 */
[----:B------:R-:W-:Y:S01]  /*2ba0*/  FSEL R42, R13, R42, P2 ;  /* 0x0000002a0d2a7208 */ /* 0x000fe20001000000 */
[----:B------:R-:W-:Y:S01]  /*2bb0*/  FMUL R13, R44, 0.25 ;  /* 0x3e8000002c0d7820 */ /* 0x000fe20000400000 */
[----:B------:R-:W-:Y:S01]  /*2bc0*/  FSEL R34, R11, R46, P2 ;  /* 0x0000002e0b227208 */ /* 0x000fe20001000000 */
[----:B------:R-:W-:Y:S01]  /*2bd0*/  FMUL R11, R48, 0.25 ;  /* 0x3e800000300b7820 */ /* 0x000fe20000400000 */
[----:B------:R-:W-:-:S02]  /*2be0*/  SHF.R.U32.HI R8, RZ, 0x1, R3 ;  /* 0x00000001ff087819 */ /* 0x000fc40000011603 */
[----:B------:R-:W-:Y:S02]  /*2bf0*/  LOP3.LUT R14, R14, 0xff800000, RZ, 0xc0, !PT ;  /* 0xff8000000e0e7812 */ /* 0x000fe400078ec0ff */
[----:B------:R-:W-:Y:S01]  /*2c00*/  FSEL R49, R12, R49, P3 ;  /* 0x000000310c317208 */ /* 0x000fe20001800000 */
[----:B------:R-:W-:Y:S01]  /*2c10*/  FMUL R12, R41, 0.25 ;  /* 0x3e800000290c7820 */ /* 0x000fe20000400000 */
[----:B------:R-:W-:Y:S02]  /*2c20*/  FSEL R44, R13, R44, P3 ;  /* 0x0000002c0d2c7208 */ /* 0x000fe40001800000 */
[----:B------:R-:W-:Y:S02]  /*2c30*/  LOP3.LUT R13, R8, 0x4, RZ, 0xc0, !PT ;  /* 0x00000004080d7812 */ /* 0x000fe400078ec0ff */
[----:B------:R-:W-:Y:S01]  /*2c40*/  FSEL R39, R4, R39, P0 ;  /* 0x0000002704277208 */ /* 0x000fe20000000000 */
[----:B------:R-:W-:Y:S01]  /*2c50*/  FMUL R4, R35, 0.25 ;  /* 0x3e80000023047820 */ /* 0x000fe20000400000 */
[----:B------:R-:W-:Y:S01]  /*2c60*/  FSEL R83, RZ, -23, P4 ;  /* 0xc1b80000ff537808 */ /* 0x000fe20002000000 */
[----:B------:R-:W-:Y:S01]  /*2c70*/  IMAD.IADD R0, R13, 0x1, R0 ;  /* 0x000000010d007824 */ /* 0x000fe200078e0200 */
[----:B------:R-:W-:-:S02]  /*2c80*/  I2FP.F32.S32 R8, R14 ;  /* 0x0000000e00087245 */ /* 0x000fc40000201400 */
[----:B------:R-:W-:Y:S01]  /*2c90*/  FSEL R48, R11, R48, P3 ;  /* 0x000000300b307208 */ /* 0x000fe20001800000 */
[----:B------:R-:W-:Y:S01]  /*2ca0*/  FMUL R11, R40, 0.25 ;  /* 0x3e800000280b7820 */ /* 0x000fe20000400000 */
[----:B------:R-:W-:Y:S01]  /*2cb0*/  FSEL R41, R12, R41, P3 ;  /* 0x000000290c297208 */ /* 0x000fe20001800000 */
[----:B------:R-:W-:Y:S01]  /*2cc0*/  FFMA.FTZ R83, R8, 1.1920928955078125e-07, R83 ;  /* 0x3400000008537823 */ /* 0x000fe20000010053 */
[----:B------:R-:W-:Y:S01]  /*2cd0*/  FMUL R12, R7, 8388608 ;  /* 0x4b000000070c7820 */ /* 0x000fe20000400000 */
[----:B------:R-:W-:Y:S01]  /*2ce0*/  FSEL R23, R4, R35, P0 ;  /* 0x0000002304177208 */ /* 0x000fe20000000000 */
[----:B------:R-:W-:Y:S01]  /*2cf0*/  FMUL R8, R5, 8388608 ;  /* 0x4b00000005087820 */ /* 0x000fe20000400000 */
[----:B------:R-:W-:Y:S01]  /*2d00*/  FSETP.GEU.AND P6, PT, R7, 1.175494350822287508e-38, PT ;  /* 0x008000000700780b */ /* 0x000fe20003fce000 */
[----:B------:R-:W-:Y:S01]  /*2d10*/  FMUL R4, R27, 0.25 ;  /* 0x3e8000001b047820 */ /* 0x000fe20000400000 */
[----:B------:R-:W-:Y:S01]  /*2d20*/  FSEL R40, R11, R40, P3 ;  /* 0x000000280b287208 */ /* 0x000fe20001800000 */
[----:B------:R-:W-:Y:S01]  /*2d30*/  FMUL R11, R6, 8388608 ;  /* 0x4b000000060b7820 */ /* 0x000fe20000400000 */
[----:B------:R-:W-:Y:S01]  /*2d40*/  FSETP.GEU.AND P5, PT, R5, 1.175494350822287508e-38, PT ;  /* 0x008000000500780b */ /* 0x000fe20003fae000 */
[----:B------:R-:W-:Y:S01]  /*2d50*/  FMUL R35, R28, 0.25 ;  /* 0x3e8000001c237820 */ /* 0x000fe20000400000 */
[----:B------:R-:W-:-:S02]  /*2d60*/  FSETP.GEU.AND P4, PT, R6, 1.175494350822287508e-38, PT ;  /* 0x008000000600780b */ /* 0x000fc40003f8e000 */
[----:B------:R-:W-:Y:S02]  /*2d70*/  FSEL R12, R12, R7, !P6 ;  /* 0x000000070c0c7208 */ /* 0x000fe40007000000 */
[----:B------:R-:W-:Y:S02]  /*2d80*/  FSEL R82, RZ, -23, P6 ;  /* 0xc1b80000ff527808 */ /* 0x000fe40003000000 */
[C---:B------:R-:W-:Y:S02]  /*2d90*/  FSETP.GEU.AND P6, PT, |R5|.reuse, 1.175494350822287508e-38, PT ;  /* 0x008000000500780b */ /* 0x040fe40003fce200 */
[----:B------:R-:W-:Y:S01]  /*2da0*/  FSEL R8, R8, R5, !P5 ;  /* 0x0000000508087208 */ /* 0x000fe20006800000 */
[----:B------:R-:W-:Y:S01]  /*2db0*/  @P0 FMUL R5, R5, 0.25 ;  /* 0x3e80000005050820 */ /* 0x000fe20000400000 */
[----:B------:R-:W-:Y:S02]  /*2dc0*/  FSEL R4, R4, R27, P0 ;  /* 0x0000001b04047208 */ /* 0x000fe40000000000 */
[----:B------:R-:W-:-:S02]  /*2dd0*/  FSEL R11, R11, R6, !P4 ;  /* 0x000000060b0b7208 */ /* 0x000fc40006000000 */
[C---:B------:R-:W-:Y:S01]  /*2de0*/  FSETP.GEU.AND P0, PT, |R6|.reuse, 1.175494350822287508e-38, PT ;  /* 0x008000000600780b */ /* 0x040fe20003f0e200 */
[----:B------:R-:W-:Y:S01]  /*2df0*/  @P1 FMUL R6, R6, 0.25 ;  /* 0x3e80000006061820 */ /* 0x000fe20000400000 */
[----:B------:R-:W-:Y:S02]  /*2e00*/  FSEL R22, R22, R33, P1 ;  /* 0x0000002116167208 */ /* 0x000fe40000800000 */
[----:B------:R-:W-:Y:S01]  /*2e10*/  FSEL R20, R20, R29, P1 ;  /* 0x0000001d14147208 */ /* 0x000fe20000800000 */
[----:B------:R-:W-:Y:S01]  /*2e20*/  @!P6 FMUL R5, R5, 16777216 ;  /* 0x4b8000000505e820 */ /* 0x000fe20000400000 */
[----:B------:R-:W-:Y:S01]  /*2e30*/  FSEL R35, R35, R28, P1 ;  /* 0x0000001c23237208 */ /* 0x000fe20000800000 */
[----:B------:R-:W-:Y:S01]  /*2e40*/  @!P6 FMUL R39, R39, 16777216 ;  /* 0x4b8000002727e820 */ /* 0x000fe20000400000 */
[----:B------:R-:W-:Y:S01]  /*2e50*/  FSEL R81, RZ, -23, P4 ;  /* 0xc1b80000ff517808 */ /* 0x000fe20002000000 */
[----:B------:R-:W-:Y:S01]  /*2e60*/  @!P6 FMUL R26, R26, 16777216 ;  /* 0x4b8000001a1ae820 */ /* 0x000fe20000400000 */
[C---:B------:R-:W-:Y:S01]  /*2e70*/  FSETP.GEU.AND P4, PT, |R7|.reuse, 1.175494350822287508e-38, PT ;  /* 0x008000000700780b */ /* 0x040fe20003f8e200 */
[----:B------:R-:W-:Y:S01]  /*2e80*/  @P2 FMUL R7, R7, 0.25 ;  /* 0x3e80000007072820 */ /* 0x000fe20000400000 */
[C---:B------:R-:W-:Y:S01]  /*2e90*/  FSETP.GEU.AND P1, PT, |R17|.reuse, 1.175494350822287508e-38, PT ;  /* 0x008000001100780b */ /* 0x040fe20003f2e200 */
[----:B------:R-:W-:Y:S01]  /*2ea0*/  @P3 FMUL R17, R17, 0.25 ;  /* 0x3e80000011113820 */ /* 0x000fe20000400000 */
[----:B------:R-:W-:Y:S01]  /*2eb0*/  FSEL R47, R16, R47, P2 ;  /* 0x0000002f102f7208 */ /* 0x000fe20001000000 */
[----:B------:R-:W-:Y:S01]  /*2ec0*/  @!P0 FMUL R6, R6, 16777216 ;  /* 0x4b80000006068820 */ /* 0x000fe20000400000 */
[----:B------:R-:W-:Y:S01]  /*2ed0*/  LOP3.LUT R16, R3, 0x60, RZ, 0xc0, !PT ;  /* 0x0000006003107812 */ /* 0x000fe200078ec0ff */
[----:B------:R-:W0:Y:S01]  /*2ee0*/  MUFU.RCP R5, R5 ;  /* 0x0000000500057308 */ /* 0x000e220000001000 */
[----:B------:R-:W-:Y:S01]  /*2ef0*/  IADD3 R15, R12, -0x3f3504f3, RZ ;  /* 0xc0cafb0d0c0f7810 */ /* 0x000fe20007ffe0ff */
[----:B------:R-:W-:Y:S01]  /*2f00*/  @!P6 FMUL R38, R38, 16777216 ;  /* 0x4b8000002626e820 */ /* 0x000fe20000400000 */
[----:B------:R-:W-:Y:S01]  /*2f10*/  LEA R19, R16, R19, 0x3 ;  /* 0x0000001310137211 */ /* 0x000fe200078e18ff */
[----:B------:R-:W-:Y:S01]  /*2f20*/  VIADD R16, R11, 0xc0cafb0d ;  /* 0xc0cafb0d0b107836 */ /* 0x000fe20000000000 */
[----:B------:R-:W-:Y:S01]  /*2f30*/  IADD3 R13, R8, -0x3f3504f3, RZ ;  /* 0xc0cafb0d080d7810 */ /* 0x000fe20007ffe0ff */
[----:B------:R-:W-:Y:S01]  /*2f40*/  @!P4 FMUL R7, R7, 16777216 ;  /* 0x4b8000000707c820 */ /* 0x000fe20000400000 */
[----:B------:R-:W-:Y:S01]  /*2f50*/  LOP3.LUT R15, R15, 0xff800000, RZ, 0xc0, !PT ;  /* 0xff8000000f0f7812 */ /* 0x000fe200078ec0ff */
[----:B------:R-:W-:Y:S01]  /*2f60*/  @!P1 FMUL R17, R17, 16777216 ;  /* 0x4b80000011119820 */ /* 0x000fe20000400000 */
[----:B------:R-:W1:Y:S01]  /*2f70*/  MUFU.RCP R51, R6 ;  /* 0x0000000600337308 */ /* 0x000e620000001000 */
[----:B------:R-:W-:Y:S01]  /*2f80*/  LOP3.LUT R16, R16, 0xff800000, RZ, 0xc0, !PT ;  /* 0xff80000010107812 */ /* 0x000fe200078ec0ff */
[----:B------:R-:W-:Y:S01]  /*2f90*/  @!P6 FMUL R23, R23, 16777216 ;  /* 0x4b8000001717e820 */ /* 0x000fe20000400000 */
[----:B------:R-:W-:Y:S01]  /*2fa0*/  LOP3.LUT R13, R13, 0xff800000, RZ, 0xc0, !PT ;  /* 0xff8000000d0d7812 */ /* 0x000fe200078ec0ff */
[----:B------:R-:W-:Y:S01]  /*2fb0*/  @!P6 FMUL R10, R10, 16777216 ;  /* 0x4b8000000a0ae820 */ /* 0x000fe20000400000 */
[----:B------:R-:W-:Y:S01]  /*2fc0*/  I2FP.F32.S32 R27, R15 ;  /* 0x0000000f001b7245 */ /* 0x000fe20000201400 */
[----:B------:R-:W-:Y:S01]  /*2fd0*/  @!P6 FMUL R31, R31, 16777216 ;  /* 0x4b8000001f1fe820 */ /* 0x000fe20000400000 */
[----:B------:R-:W-:Y:S01]  /*2fe0*/  FSEL R80, RZ, -23, P5 ;  /* 0xc1b80000ff507808 */ /* 0x000fe20002800000 */
[----:B------:R-:W2:Y:S01]  /*2ff0*/  MUFU.RCP R7, R7 ;  /* 0x0000000700077308 */ /* 0x000ea20000001000 */
[----:B------:R-:W-:Y:S01]  /*3000*/  I2FP.F32.S32 R18, R16 ;  /* 0x0000001000127245 */ /* 0x000fe20000201400 */
[----:B------:R-:W-:Y:S01]  /*3010*/  @!P6 FMUL R30, R30, 16777216 ;  /* 0x4b8000001e1ee820 */ /* 0x000fe20000400000 */
[----:B------:R-:W-:Y:S01]  /*3020*/  I2FP.F32.S32 R29, R13 ;  /* 0x0000000d001d7245 */ /* 0x000fe20000201400 */
[----:B------:R-:W-:Y:S01]  /*3030*/  @!P6 FMUL R4, R4, 16777216 ;  /* 0x4b8000000404e820 */ /* 0x000fe20000400000 */
[----:B------:R-:W-:Y:S01]  /*3040*/  @!P0 FMUL R37, R37, 16777216 ;  /* 0x4b80000025258820 */ /* 0x000fe20000400000 */
[----:B------:R-:W-:Y:S01]  /*3050*/  @!P0 FMUL R36, R36, 16777216 ;  /* 0x4b80000024248820 */ /* 0x000fe20000400000 */
[----:B------:R-:W-:Y:S01]  /*3060*/  @!P0 FMUL R22, R22, 16777216 ;  /* 0x4b80000016168820 */ /* 0x000fe20000400000 */
[----:B------:R-:W3:Y:S01]  /*3070*/  MUFU.RCP R17, R17 ;  /* 0x0000001100117308 */ /* 0x000ee20000001000 */
[----:B------:R-:W-:Y:S01]  /*3080*/  @!P0 FMUL R32, R32, 16777216 ;  /* 0x4b80000020208820 */ /* 0x000fe20000400000 */
[----:B------:R-:W-:Y:S01]  /*3090*/  @!P0 FMUL R20, R20, 16777216 ;  /* 0x4b80000014148820 */ /* 0x000fe20000400000 */
[----:B------:R-:W-:Y:S01]  /*30a0*/  @!P0 FMUL R35, R35, 16777216 ;  /* 0x4b80000023238820 */ /* 0x000fe20000400000 */
[----:B------:R-:W-:Y:S01]  /*30b0*/  @!P0 FMUL R25, R25, 16777216 ;  /* 0x4b80000019198820 */ /* 0x000fe20000400000 */
[----:B------:R-:W-:Y:S01]  /*30c0*/  FFMA.FTZ R82, R27, 1.1920928955078125e-07, R82 ;  /* 0x340000001b527823 */ /* 0x000fe20000010052 */
[----:B------:R-:W-:Y:S01]  /*30d0*/  @!P0 FMUL R24, R24, 16777216 ;  /* 0x4b80000018188820 */ /* 0x000fe20000400000 */
[----:B------:R-:W-:Y:S01]  /*30e0*/  @!P4 FMUL R43, R43, 16777216 ;  /* 0x4b8000002b2bc820 */ /* 0x000fe20000400000 */
[----:B------:R-:W-:Y:S01]  /*30f0*/  @!P4 FMUL R42, R42, 16777216 ;  /* 0x4b8000002a2ac820 */ /* 0x000fe20000400000 */
[----:B------:R-:W-:Y:S01]  /*3100*/  @!P1 FMUL R41, R41, 16777216 ;  /* 0x4b80000029299820 */ /* 0x000fe20000400000 */
[----:B------:R-:W-:Y:S01]  /*3110*/  @!P1 FMUL R40, R40, 16777216 ;  /* 0x4b80000028289820 */ /* 0x000fe20000400000 */
[----:B0-----:R-:W-:Y:S01]  /*3120*/  FMUL R27, R5, R39 ;  /* 0x00000027051b7220 */ /* 0x001fe20000400000 */
[----:B------:R-:W-:Y:S01]  /*3130*/  FFMA.FTZ R81, R18, 1.1920928955078125e-07, R81 ;  /* 0x3400000012517823 */ /* 0x000fe20000010051 */
[----:B------:R-:W-:Y:S01]  /*3140*/  FFMA.FTZ R80, R29, 1.1920928955078125e-07, R80 ;  /* 0x340000001d507823 */ /* 0x000fe20000010050 */
[C---:B------:R-:W-:Y:S01]  /*3150*/  FMUL R39, R5.reuse, R26 ;  /* 0x0000001a05277220 */ /* 0x040fe20000400000 */
[C---:B------:R-:W-:Y:S01]  /*3160*/  FMUL R28, R5.reuse, R38 ;  /* 0x00000026051c7220 */ /* 0x040fe20000400000 */
[C---:B------:R-:W-:Y:S01]  /*3170*/  FMUL R23, R5.reuse, R23 ;  /* 0x0000001705177220 */ /* 0x040fe20000400000 */
[C---:B------:R-:W-:Y:S01]  /*3180*/  FMUL R10, R5.reuse, R10 ;  /* 0x0000000a050a7220 */ /* 0x040fe20000400000 */
[C---:B------:R-:W-:Y:S01]  /*3190*/  FMUL R31, R5.reuse, R31 ;  /* 0x0000001f051f7220 */ /* 0x040fe20000400000 */
[C---:B------:R-:W-:Y:S01]  /*31a0*/  FMUL R30, R5.reuse, R30 ;  /* 0x0000001e051e7220 */ /* 0x040fe20000400000 */
[----:B------:R-:W-:Y:S01]  /*31b0*/  FMUL R18, R5, R4 ;  /* 0x0000000405127220 */ /* 0x000fe20000400000 */
[C---:B-1----:R-:W-:Y:S01]  /*31c0*/  FMUL R26, R51.reuse, R37 ;  /* 0x00000025331a7220 */ /* 0x042fe20000400000 */
[C---:B------:R-:W-:Y:S01]  /*31d0*/  FMUL R29, R51.reuse, R36 ;  /* 0x00000024331d7220 */ /* 0x040fe20000400000 */
[C---:B------:R-:W-:Y:S01]  /*31e0*/  FMUL R22, R51.reuse, R22 ;  /* 0x0000001633167220 */ /* 0x040fe20000400000 */
[C---:B------:R-:W-:Y:S01]  /*31f0*/  FMUL R33, R51.reuse, R32 ;  /* 0x0000002033217220 */ /* 0x040fe20000400000 */
[C---:B------:R-:W-:Y:S01]  /*3200*/  FMUL R20, R51.reuse, R20 ;  /* 0x0000001433147220 */ /* 0x040fe20000400000 */
[C---:B------:R-:W-:Y:S01]  /*3210*/  FMUL R35, R51.reuse, R35 ;  /* 0x0000002333237220 */ /* 0x040fe20000400000 */
[C---:B------:R-:W-:Y:S01]  /*3220*/  FMUL R6, R51.reuse, R25 ;  /* 0x0000001933067220 */ /* 0x040fe20000400000 */
[----:B------:R-:W-:Y:S01]  /*3230*/  FMUL R51, R51, R24 ;  /* 0x0000001833337220 */ /* 0x000fe20000400000 */
[----:B------:R-:W-:Y:S01]  /*3240*/  @!P4 FMUL R55, R55, 16777216 ;  /* 0x4b8000003737c820 */ /* 0x000fe20000400000 */
[----:B------:R-:W-:Y:S01]  /*3250*/  @!P4 FMUL R54, R54, 16777216 ;  /* 0x4b8000003636c820 */ /* 0x000fe20000400000 */
[----:B------:R-:W-:Y:S01]  /*3260*/  @!P4 FMUL R21, R21, 16777216 ;  /* 0x4b8000001515c820 */ /* 0x000fe20000400000 */
[----:B------:R-:W-:Y:S01]  /*3270*/  @!P4 FMUL R50, R50, 16777216 ;  /* 0x4b8000003232c820 */ /* 0x000fe20000400000 */
[----:B------:R-:W-:Y:S01]  /*3280*/  @!P4 FMUL R47, R47, 16777216 ;  /* 0x4b8000002f2fc820 */ /* 0x000fe20000400000 */
[----:B------:R-:W-:Y:S01]  /*3290*/  @!P4 FMUL R34, R34, 16777216 ;  /* 0x4b8000002222c820 */ /* 0x000fe20000400000 */
[----:B--2---:R-:W-:Y:S01]  /*32a0*/  FMUL R5, R7, R43 ;  /* 0x0000002b07057220 */ /* 0x004fe20000400000 */
[C---:B---3--:R-:W-:Y:S01]  /*32b0*/  FMUL R4, R17.reuse, R41 ;  /* 0x0000002911047220 */ /* 0x048fe20000400000 */
[----:B------:R-:W-:Y:S01]  /*32c0*/  FMUL R37, R17, R40 ;  /* 0x0000002811257220 */ /* 0x000fe20000400000 */
[----:B------:R-:W-:Y:S01]  /*32d0*/  FMUL R42, R7, R42 ;  /* 0x0000002a072a7220 */ /* 0x000fe20000400000 */
[----:B------:R-:W-:Y:S01]  /*32e0*/  @!P1 FMUL R53, R53, 16777216 ;  /* 0x4b80000035359820 */ /* 0x000fe20000400000 */
[----:B------:R-:W-:Y:S01]  /*32f0*/  @!P1 FMUL R52, R52, 16777216 ;  /* 0x4b80000034349820 */ /* 0x000fe20000400000 */
[----:B------:R-:W-:Y:S01]  /*3300*/  @!P1 FMUL R49, R49, 16777216 ;  /* 0x4b80000031319820 */ /* 0x000fe20000400000 */
[----:B------:R-:W-:Y:S01]  /*3310*/  @!P1 FMUL R48, R48, 16777216 ;  /* 0x4b80000030309820 */ /* 0x000fe20000400000 */
[----:B------:R-:W-:Y:S01]  /*3320*/  @!P1 FMUL R45, R45, 16777216 ;  /* 0x4b8000002d2d9820 */ /* 0x000fe20000400000 */
[----:B------:R-:W-:Y:S01]  /*3330*/  @!P1 FMUL R44, R44, 16777216 ;  /* 0x4b8000002c2c9820 */ /* 0x000fe20000400000 */
[----:B------:R-:W-:Y:S01]  /*3340*/  IADD3 R14, R9, -R14, RZ ;  /* 0x8000000e090e7210 */ /* 0x000fe20007ffe0ff */
[----:B------:R-:W-:-:S02]  /*3350*/  IMAD.IADD R15, R12, 0x1, -R15 ;  /* 0x000000010c0f7824 */ /* 0x000fc400078e0a0f */
[C---:B------:R-:W-:Y:S01]  /*3360*/  FMUL R25, R7.reuse, R55 ;  /* 0x0000003707197220 */ /* 0x040fe20000400000 */
[----:B------:R-:W-:Y:S02]  /*3370*/  IMAD.IADD R13, R8, 0x1, -R13 ;  /* 0x00000001080d7824 */ /* 0x000fe400078e0a0d */
[C---:B------:R-:W-:Y:S01]  /*3380*/  FMUL R32, R7.reuse, R54 ;  /* 0x0000003607207220 */ /* 0x040fe20000400000 */
[C---:B------:R-:W-:Y:S01]  /*3390*/  FMUL R21, R7.reuse, R21 ;  /* 0x0000001507157220 */ /* 0x040fe20000400000 */
[C---:B------:R-:W-:Y:S01]  /*33a0*/  FMUL R50, R7.reuse, R50 ;  /* 0x0000003207327220 */ /* 0x040fe20000400000 */
[C---:B------:R-:W-:Y:S01]  /*33b0*/  FMUL R47, R7.reuse, R47 ;  /* 0x0000002f072f7220 */ /* 0x040fe20000400000 */
[----:B------:R-:W-:Y:S01]  /*33c0*/  FMUL R34, R7, R34 ;  /* 0x0000002207227220 */ /* 0x000fe20000400000 */
[----:B------:R-:W-:Y:S01]  /*33d0*/  F2FP.BF16.F32.PACK_AB R4, R4, R37 ;  /* 0x000000250404723e */ /* 0x000fe200000010ff */
[----:B------:R-:W-:Y:S01]  /*33e0*/  FMUL R24, R17, R53 ;  /* 0x0000003511187220 */ /* 0x000fe20000400000 */
[----:B------:R-:W-:Y:S01]  /*33f0*/  F2FP.BF16.F32.PACK_AB R5, R5, R42 ;  /* 0x0000002a0505723e */ /* 0x000fe200000010ff */
[C---:B------:R-:W-:Y:S01]  /*3400*/  FMUL R37, R17.reuse, R52 ;  /* 0x0000003411257220 */ /* 0x040fe20000400000 */
[----:B------:R-:W-:Y:S01]  /*3410*/  F2FP.BF16.F32.PACK_AB R6, R6, R51 ;  /* 0x000000330606723e */ /* 0x000fe200000010ff */
[C---:B------:R-:W-:Y:S01]  /*3420*/  FMUL R49, R17.reuse, R49 ;  /* 0x0000003111317220 */ /* 0x040fe20000400000 */
[----:B------:R-:W-:Y:S01]  /*3430*/  F2FP.BF16.F32.PACK_AB R7, R18, R39 ;  /* 0x000000271207723e */ /* 0x000fe200000010ff */
[C---:B------:R-:W-:Y:S01]  /*3440*/  FMUL R48, R17.reuse, R48 ;  /* 0x0000003011307220 */ /* 0x040fe20000400000 */
[C---:B------:R-:W-:Y:S01]  /*3450*/  FMUL R45, R17.reuse, R45 ;  /* 0x0000002d112d7220 */ /* 0x040fe20000400000 */
[----:B------:R-:W-:Y:S01]  /*3460*/  FMUL R44, R17, R44 ;  /* 0x0000002c112c7220 */ /* 0x000fe20000400000 */
[----:B------:R-:W-:-:S02]  /*3470*/  IMAD.MOV.U32 R17, RZ, RZ, 0x3dc6b27f ;  /* 0x3dc6b27fff117424 */ /* 0x000fc400078e00ff */
[----:B------:R-:W-:Y:S01]  /*3480*/  FADD R14, R14, -1 ;  /* 0xbf8000000e0e7421 */ /* 0x000fe20000000000 */
[----:B------:R-:W-:Y:S01]  /*3490*/  FADD R15, R15, -1 ;  /* 0xbf8000000f0f7421 */ /* 0x000fe20000000000 */
[----:B------:R-:W-:Y:S01]  /*34a0*/  FADD R13, R13, -1 ;  /* 0xbf8000000d0d7421 */ /* 0x000fe20000000000 */
[----:B------:R0:W-:Y:S01]  /*34b0*/  STSM.16.M88.4 [R19], R4 ;  /* 0x0000000413007844 */ /* 0x0001e20000000200 */
[----:B------:R-:W-:Y:S01]  /*34c0*/  IADD3 R16, R11, -R16, RZ ;  /* 0x800000100b107210 */ /* 0x000fe20007ffe0ff */
[----:B------:R-:W1:Y:S01]  /*34d0*/  LDC R39, c[0x0][0x278] ;  /* 0x00009e00ff277b82 */ /* 0x000e620000000800 */
[----:B------:R-:W-:Y:S02]  /*34e0*/  ISETP.GE.U32.AND P1, PT, R12, 0x7f800000, PT ;  /* 0x7f8000000c00780c */ /* 0x000fe40003f26070 */
[----:B------:R-:W-:Y:S01]  /*34f0*/  LOP3.LUT R18, R3, 0x7f, RZ, 0xc0, !PT ;  /* 0x0000007f03127812 */ /* 0x000fe200078ec0ff */
[----:B------:R-:W-:Y:S01]  /*3500*/  FADD R16, R16, -1 ;  /* 0xbf80000010107421 */ /* 0x000fe20000000000 */
[----:B------:R-:W-:-:S02]  /*3510*/  ISETP.GE.U32.AND P0, PT, R9, 0x7f800000, PT ;  /* 0x7f8000000900780c */ /* 0x000fc40003f06070 */
[----:B------:R-:W-:Y:S02]  /*3520*/  LEA R18, R18, UR13, 0x4 ;  /* 0x0000000d12127c11 */ /* 0x000fe4000f8e20ff */
[----:B------:R-:W-:Y:S02]  /*3530*/  FSETP.NEU.AND P2, PT, R12, RZ, PT ;  /* 0x000000ff0c00720b */ /* 0x000fe40003f4d000 */
[----:B------:R-:W-:Y:S02]  /*3540*/  ISETP.GE.U32.AND P4, PT, R11, 0x7f800000, PT ;  /* 0x7f8000000b00780c */ /* 0x000fe40003f86070 */
[----:B------:R-:W-:Y:S01]  /*3550*/  ISETP.GE.U32.AND P5, PT, R8, 0x7f800000, PT ;  /* 0x7f8000000800780c */ /* 0x000fe20003fa6070 */
[-C--:B0-----:R-:W-:Y:S01]  /*3560*/  FFMA.FTZ R5, R14, R17.reuse, -0.16845393180847167969 ;  /* 0xbe2c7f300e057423 */ /* 0x081fe20000010011 */
[-C--:B------:R-:W-:Y:S01]  /*3570*/  FFMA.FTZ R4, R15, R17.reuse, -0.16845393180847167969 ;  /* 0xbe2c7f300f047423 */ /* 0x080fe20000010011 */
[-C--:B------:R-:W-:Y:S01]  /*3580*/  FFMA.FTZ R6, R13, R17.reuse, -0.16845393180847167969 ;  /* 0xbe2c7f300d067423 */ /* 0x080fe20000010011 */
[----:B------:R-:W-:Y:S01]  /*3590*/  FFMA.FTZ R7, R16, R17, -0.16845393180847167969 ;  /* 0xbe2c7f3010077423 */ /* 0x000fe20000010011 */
[----:B------:R-:W-:Y:S01]  /*35a0*/  FFMA.FTZ R5, R14, R5, 0.1716887056827545166 ;  /* 0x3e2fcf2a0e057423 */ /* 0x000fe20000010005 */
[----:B------:R-:W-:Y:S01]  /*35b0*/  FFMA.FTZ R4, R15, R4, 0.1716887056827545166 ;  /* 0x3e2fcf2a0f047423 */ /* 0x000fe20000010004 */
[----:B------:R-:W-:Y:S01]  /*35c0*/  FFMA.FTZ R6, R13, R6, 0.1716887056827545166 ;  /* 0x3e2fcf2a0d067423 */ /* 0x000fe20000010006 */
[----:B------:R-:W-:Y:S01]  /*35d0*/  FFMA.FTZ R7, R16, R7, 0.1716887056827545166 ;  /* 0x3e2fcf2a10077423 */ /* 0x000fe20000010007 */
[----:B------:R-:W-:Y:S01]  /*35e0*/  FFMA.FTZ R5, R14, R5, -0.17900948226451873779 ;  /* 0xbe374e430e057423 */ /* 0x000fe20000010005 */
[----:B------:R-:W-:Y:S01]  /*35f0*/  FFMA.FTZ R4, R15, R4, -0.17900948226451873779 ;  /* 0xbe374e430f047423 */ /* 0x000fe20000010004 */
[----:B------:R-:W-:Y:S01]  /*3600*/  FFMA.FTZ R6, R13, R6, -0.17900948226451873779 ;  /* 0xbe374e430d067423 */ /* 0x000fe20000010006 */
[----:B------:R-:W-:Y:S01]  /*3610*/  FFMA.FTZ R7, R16, R7, -0.17900948226451873779 ;  /* 0xbe374e4310077423 */ /* 0x000fe20000010007 */
[----:B------:R-:W-:Y:S01]  /*3620*/  FFMA.FTZ R5, R14, R5, 0.20512372255325317383 ;  /* 0x3e520bf40e057423 */ /* 0x000fe20000010005 */
[----:B------:R-:W-:Y:S01]  /*3630*/  FFMA.FTZ R4, R15, R4, 0.20512372255325317383 ;  /* 0x3e520bf40f047423 */ /* 0x000fe20000010004 */
[----:B------:R-:W-:Y:S01]  /*3640*/  FFMA.FTZ R6, R13, R6, 0.20512372255325317383 ;  /* 0x3e520bf40d067423 */ /* 0x000fe20000010006 */
[----:B------:R-:W-:Y:S01]  /*3650*/  FFMA.FTZ R7, R16, R7, 0.20512372255325317383 ;  /* 0x3e520bf410077423 */ /* 0x000fe20000010007 */
[----:B------:R-:W-:Y:S01]  /*3660*/  FFMA.FTZ R5, R14, R5, -0.24046532809734344482 ;  /* 0xbe763c8b0e057423 */ /* 0x000fe20000010005 */
[----:B------:R-:W-:Y:S01]  /*3670*/  FFMA.FTZ R4, R15, R4, -0.24046532809734344482 ;  /* 0xbe763c8b0f047423 */ /* 0x000fe20000010004 */
[----:B------:R-:W-:Y:S01]  /*3680*/  FFMA.FTZ R6, R13, R6, -0.24046532809734344482 ;  /* 0xbe763c8b0d067423 */ /* 0x000fe20000010006 */
[----:B------:R-:W-:Y:S01]  /*3690*/  FFMA.FTZ R7, R16, R7, -0.24046532809734344482 ;  /* 0xbe763c8b10077423 */ /* 0x000fe20000010007 */
[----:B------:R-:W-:Y:S01]  /*36a0*/  FFMA.FTZ R5, R14, R5, 0.28857114911079406738 ;  /* 0x3e93bf990e057423 */ /* 0x000fe20000010005 */
[----:B------:R-:W-:Y:S01]  /*36b0*/  FFMA.FTZ R4, R15, R4, 0.28857114911079406738 ;  /* 0x3e93bf990f047423 */ /* 0x000fe20000010004 */
[----:B------:R-:W-:Y:S01]  /*36c0*/  FFMA.FTZ R6, R13, R6, 0.28857114911079406738 ;  /* 0x3e93bf990d067423 */ /* 0x000fe20000010006 */
[----:B------:R-:W-:Y:S01]  /*36d0*/  FFMA.FTZ R7, R16, R7, 0.28857114911079406738 ;  /* 0x3e93bf9910077423 */ /* 0x000fe20000010007 */
[----:B------:R-:W-:Y:S01]  /*36e0*/  FFMA.FTZ R5, R14, R5, -0.36067417263984680176 ;  /* 0xbeb8aa490e057423 */ /* 0x000fe20000010005 */
[----:B------:R-:W-:Y:S01]  /*36f0*/  FFMA.FTZ R4, R15, R4, -0.36067417263984680176 ;  /* 0xbeb8aa490f047423 */ /* 0x000fe20000010004 */
[----:B------:R-:W-:Y:S01]  /*3700*/  FFMA.FTZ R6, R13, R6, -0.36067417263984680176 ;  /* 0xbeb8aa490d067423 */ /* 0x000fe20000010006 */
[----:B------:R-:W-:Y:S01]  /*3710*/  FFMA.FTZ R7, R16, R7, -0.36067417263984680176 ;  /* 0xbeb8aa4910077423 */ /* 0x000fe20000010007 */
[----:B------:R-:W-:Y:S01]  /*3720*/  FFMA.FTZ R5, R14, R5, 0.48089820146560668945 ;  /* 0x3ef6384a0e057423 */ /* 0x000fe20000010005 */
[----:B------:R-:W-:Y:S01]  /*3730*/  FFMA.FTZ R4, R15, R4, 0.48089820146560668945 ;  /* 0x3ef6384a0f047423 */ /* 0x000fe20000010004 */
[----:B------:R-:W-:Y:S01]  /*3740*/  FFMA.FTZ R6, R13, R6, 0.48089820146560668945 ;  /* 0x3ef6384a0d067423 */ /* 0x000fe20000010006 */
[----:B------:R-:W-:Y:S01]  /*3750*/  FFMA.FTZ R7, R16, R7, 0.48089820146560668945 ;  /* 0x3ef6384a10077423 */ /* 0x000fe20000010007 */
[----:B------:R-:W-:Y:S01]  /*3760*/  FFMA.FTZ R5, R14, R5, -0.72134751081466674805 ;  /* 0xbf38aa3b0e057423 */ /* 0x000fe20000010005 */
[----:B------:R-:W-:Y:S01]  /*3770*/  FFMA.FTZ R4, R15, R4, -0.72134751081466674805 ;  /* 0xbf38aa3b0f047423 */ /* 0x000fe20000010004 */
[----:B------:R-:W-:Y:S01]  /*3780*/  FFMA.FTZ R6, R13, R6, -0.72134751081466674805 ;  /* 0xbf38aa3b0d067423 */ /* 0x000fe20000010006 */
[----:B------:R-:W-:Y:S01]  /*3790*/  FFMA.FTZ R7, R16, R7, -0.72134751081466674805 ;  /* 0xbf38aa3b10077423 */ /* 0x000fe20000010007 */
[----:B------:R-:W-:Y:S01]  /*37a0*/  FMUL R5, R14, R5 ;  /* 0x000000050e057220 */ /* 0x000fe20000400000 */
[----:B------:R-:W-:Y:S01]  /*37b0*/  FMUL R4, R15, R4 ;  /* 0x000000040f047220 */ /* 0x000fe20000400000 */
[----:B------:R-:W-:Y:S01]  /*37c0*/  FMUL R6, R13, R6 ;  /* 0x000000060d067220 */ /* 0x000fe20000400000 */
[----:B------:R-:W-:Y:S01]  /*37d0*/  FMUL R7, R16, R7 ;  /* 0x0000000710077220 */ /* 0x000fe20000400000 */
[----:B------:R-:W-:Y:S01]  /*37e0*/  FMUL R5, R14, R5 ;  /* 0x000000050e057220 */ /* 0x000fe20000400000 */
[----:B------:R-:W-:Y:S01]  /*37f0*/  FMUL R4, R15, R4 ;  /* 0x000000040f047220 */ /* 0x000fe20000400000 */
[----:B------:R-:W-:Y:S01]  /*3800*/  FMUL R6, R13, R6 ;  /* 0x000000060d067220 */ /* 0x000fe20000400000 */
[----:B------:R-:W-:Y:S01]  /*3810*/  FMUL R7, R16, R7 ;  /* 0x0000000710077220 */ /* 0x000fe20000400000 */
[----:B------:R-:W-:Y:S01]  /*3820*/  FFMA.FTZ R14, R14, 1.4426950216293334961, R5 ;  /* 0x3fb8aa3b0e0e7823 */ /* 0x000fe20000010005 */
[----:B------:R-:W-:Y:S01]  /*3830*/  FFMA.FTZ R15, R15, 1.4426950216293334961, R4 ;  /* 0x3fb8aa3b0f0f7823 */ /* 0x000fe20000010004 */
[----:B------:R-:W-:Y:S01]  /*3840*/  FFMA.FTZ R13, R13, 1.4426950216293334961, R6 ;  /* 0x3fb8aa3b0d0d7823 */ /* 0x000fe20000010006 */
[----:B------:R-:W-:-:S02]  /*3850*/  @P1 IMAD.MOV.U32 R5, RZ, RZ, 0x7f800000 ;  /* 0x7f800000ff051424 */ /* 0x000fc400078e00ff */
[----:B------:R-:W-:Y:S01]  /*3860*/  FADD R83, R83, R14 ;  /* 0x0000000e53537221 */ /* 0x000fe20000000000 */
[----:B------:R-:W-:Y:S01]  /*3870*/  FADD R82, R82, R15 ;  /* 0x0000000f52527221 */ /* 0x000fe20000000000 */
[----:B------:R-:W-:Y:S01]  /*3880*/  FADD R80, R80, R13 ;  /* 0x0000000d50507221 */ /* 0x000fe20000000000 */
[----:B------:R-:W-:Y:S01]  /*3890*/  @P1 FFMA.FTZ R82, R12, R5, +INF ;  /* 0x7f8000000c521423 */ /* 0x000fe20000010005 */
[----:B------:R-:W-:Y:S01]  /*38a0*/  BAR.SYNC.DEFER_BLOCKING 0x0 ;  /* 0x0000000000007b1d */ /* 0x000fe20000010000 */
[----:B------:R-:W-:Y:S01]  /*38b0*/  @P0 MOV R4, 0x7f800000 ;  /* 0x7f80000000040802 */ /* 0x000fe20000000f00 */
[----:B------:R-:W-:Y:S01]  /*38c0*/  FFMA.FTZ R16, R16, 1.4426950216293334961, R7 ;  /* 0x3fb8aa3b10107823 */ /* 0x000fe20000010007 */
[----:B------:R-:W-:Y:S01]  /*38d0*/  F2FP.BF16.F32.PACK_AB R5, R47, R34 ;  /* 0x000000222f05723e */ /* 0x000fe200000010ff */
[----:B-1----:R-:W-:Y:S01]  /*38e0*/  IMAD R79, R39, 0x6, RZ ;  /* 0x00000006274f7824 */ /* 0x002fe200078e02ff */
[----:B------:R-:W-:Y:S01]  /*38f0*/  F2FP.BF16.F32.PACK_AB R6, R20, R35 ;  /* 0x000000231406723e */ /* 0x000fe200000010ff */
[----:B------:R-:W-:Y:S01]  /*3900*/  @P0 FFMA.FTZ R83, R9, R4, +INF ;  /* 0x7f80000009530423 */ /* 0x000fe20000010004 */
[----:B------:R-:W-:Y:S01]  /*3910*/  @P4 MOV R4, 0x7f800000 ;  /* 0x7f80000000044802 */ /* 0x000fe20000000f00 */
[----:B------:R-:W-:Y:S01]  /*3920*/  FADD R81, R81, R16 ;  /* 0x0000001051517221 */ /* 0x000fe20000000000 */
[----:B------:R-:W-:Y:S01]  /*3930*/  F2FP.BF16.F32.PACK_AB R7, R31, R30 ;  /* 0x0000001e1f07723e */ /* 0x000fe200000010ff */
[----:B------:R-:W0:Y:S01]  /*3940*/  LDC.64 R16, c[0x0][0x228] ;  /* 0x00008a00ff107b82 */ /* 0x000e220000000a00 */
[----:B------:R-:W-:Y:S01]  /*3950*/  FSETP.NEU.AND P3, PT, R9, RZ, PT ;  /* 0x000000ff0900720b */ /* 0x000fe20003f6d000 */
[----:B------:R-:W-:Y:S01]  /*3960*/  @P4 FFMA.FTZ R81, R11, R4, +INF ;  /* 0x7f8000000b514423 */ /* 0x000fe20000010004 */
[----:B------:R-:W-:Y:S01]  /*3970*/  F2FP.BF16.F32.PACK_AB R4, R45, R44 ;  /* 0x0000002c2d04723e */ /* 0x000fe200000010ff */
[----:B------:R-:W-:Y:S01]  /*3980*/  IMAD R9, R2, UR5, RZ ;  /* 0x0000000502097c24 */ /* 0x000fe2000f8e02ff */
[----:B------:R-:W-:Y:S01]  /*3990*/  FSETP.NEU.AND P1, PT, R11, RZ, PT ;  /* 0x000000ff0b00720b */ /* 0x000fe20003f2d000 */
[----:B------:R-:W-:Y:S01]  /*39a0*/  USHF.L.U32 UR5, UR4, 0x1, URZ ;  /* 0x0000000104057899 */ /* 0x000fe2000800063f */
[----:B------:R-:W-:Y:S01]  /*39b0*/  @P5 IMAD.MOV.U32 R35, RZ, RZ, 0x7f800000 ;  /* 0x7f800000ff235424 */ /* 0x000fe200078e00ff */
[----:B------:R-:W-:Y:S01]  /*39c0*/  FSETP.NEU.AND P0, PT, R8, RZ, PT ;  /* 0x000000ff0800720b */ /* 0x000fe20003f0d000 */
[C---:B------:R-:W-:Y:S01]  /*39d0*/  IMAD.HI R30, R9.reuse, 0x2, RZ ;  /* 0x00000002091e7827 */ /* 0x040fe200078e02ff */
[----:B------:R-:W-:-:S03]  /*39e0*/  SHF.L.U32 R11, R9, 0x1, RZ ;  /* 0x00000001090b7819 */ /* 0x000fc600000006ff */
[----:B------:R-:W-:Y:S01]  /*39f0*/  @P5 FFMA.FTZ R80, R8, R35, +INF ;  /* 0x7f80000008505423 */ /* 0x000fe20000010023 */
[----:B------:R-:W-:Y:S01]  /*3a00*/  F2FP.BF16.F32.PACK_AB R23, R23, R10 ;  /* 0x0000000a1717723e */ /* 0x000fe200000010ff */
[----:B------:R-:W-:Y:S01]  /*3a10*/  IMAD.SHL.U32 R31, R39, 0x2, RZ ;  /* 0x00000002271f7824 */ /* 0x000fe200078e00ff */
[----:B------:R-:W1:Y:S01]  /*3a20*/  LDS.128 R12, [R18] ;  /* 0x00000000120c7984 */ /* 0x000e620000000c00 */
[----:B------:R-:W-:Y:S01]  /*3a30*/  F2FP.BF16.F32.PACK_AB R20, R49, R48 ;  /* 0x000000303114723e */ /* 0x000fe200000010ff */
[----:B------:R-:W-:Y:S01]  /*3a40*/  IMAD R35, R39, 0xe, RZ ;  /* 0x0000000e27237824 */ /* 0x000fe200078e02ff */
[----:B------:R-:W-:Y:S01]  /*3a50*/  F2FP.BF16.F32.PACK_AB R21, R21, R50 ;  /* 0x000000321515723e */ /* 0x000fe200000010ff */
[----:B------:R-:W-:Y:S01]  /*3a60*/  BAR.SYNC.DEFER_BLOCKING 0x0 ;  /* 0x0000000000007b1d */ /* 0x000fe20000010000 */
[----:B------:R-:W-:Y:S01]  /*3a70*/  F2FP.BF16.F32.PACK_AB R22, R22, R33 ;  /* 0x000000211616723e */ /* 0x000fe200000010ff */
[C---:B------:R-:W-:Y:S01]  /*3a80*/  IMAD R43, R39.reuse, 0x12, RZ ;  /* 0x00000012272b7824 */ /* 0x040fe200078e02ff */
[----:B------:R-:W-:Y:S01]  /*3a90*/  F2FP.BF16.F32.PACK_AB R24, R24, R37 ;  /* 0x000000251818723e */ /* 0x000fe200000010ff */
[----:B------:R-:W-:Y:S01]  /*3aa0*/  IMAD R47, R39, 0x14, RZ ;  /* 0x00000014272f7824 */ /* 0x000fe200078e02ff */
[----:B------:R-:W-:Y:S01]  /*3ab0*/  F2FP.BF16.F32.PACK_AB R25, R25, R32 ;  /* 0x000000201919723e */ /* 0x000fe200000010ff */
[----:B------:R-:W-:Y:S01]  /*3ac0*/  IMAD R32, R39, 0xa, RZ ;  /* 0x0000000a27207824 */ /* 0x000fe200078e02ff */
[----:B0-----:R-:W-:Y:S01]  /*3ad0*/  IADD3 R16, P4, P5, R11, UR5, R16 ;  /* 0x000000050b107c10 */ /* 0x001fe2000fd9e010 */
[----:B------:R-:W-:Y:S01]  /*3ae0*/  UIMAD.WIDE UR4, UR4, 0x2, URZ ;  /* 0x00000002040478a5 */ /* 0x000fe2000f8e023f */
[----:B------:R-:W-:Y:S01]  /*3af0*/  F2FP.BF16.F32.PACK_AB R26, R26, R29 ;  /* 0x0000001d1a1a723e */ /* 0x000fe200000010ff */
[----:B------:R-:W-:Y:S01]  /*3b00*/  IMAD R51, R39, 0x16, RZ ;  /* 0x0000001627337824 */ /* 0x000fe200078e02ff */
[----:B------:R-:W-:Y:S01]  /*3b10*/  F2FP.BF16.F32.PACK_AB R27, R27, R28 ;  /* 0x0000001c1b1b723e */ /* 0x000fe200000010ff */
[----:B------:R-:W-:Y:S01]  /*3b20*/  IMAD R55, R39, 0x18, RZ ;  /* 0x0000001827377824 */ /* 0x000fe200078e02ff */
[-C--:B------:R-:W-:Y:S01]  /*3b30*/  IADD3 R72, P6, R79, R16.reuse, RZ ;  /* 0x000000104f487210 */ /* 0x080fe20007fde0ff */
[C---:B------:R-:W-:Y:S01]  /*3b40*/  IMAD R59, R39.reuse, 0x1a, RZ ;  /* 0x0000001a273b7824 */ /* 0x040fe200078e02ff */
[----:B------:R-:W-:Y:S01]  /*3b50*/  IADD3.X R17, R30, UR5, R17, P4, P5 ;  /* 0x000000051e117c10 */ /* 0x000fe2000a7ea411 */
[----:B------:R-:W-:Y:S01]  /*3b60*/  IMAD.SHL.U32 R30, R39, 0x8, RZ ;  /* 0x00000008271e7824 */ /* 0x000fe200078e00ff */
[-C--:B------:R-:W-:Y:S01]  /*3b70*/  IADD3 R28, P4, R31, R16.reuse, RZ ;  /* 0x000000101f1c7210 */ /* 0x080fe20007f9e0ff */
[C---:B------:R-:W-:Y:S01]  /*3b80*/  IMAD R34, R39.reuse, 0xb, RZ ;  /* 0x0000000b27227824 */ /* 0x040fe200078e02ff */
[----:B------:R-:W-:Y:S01]  /*3b90*/  FSEL R82, R82, -INF , P2 ;  /* 0xff80000052527808 */ /* 0x000fe20001000000 */
[C---:B------:R-:W-:Y:S01]  /*3ba0*/  IMAD R33, R39.reuse, 0xd, RZ ;  /* 0x0000000d27217824 */ /* 0x040fe200078e02ff */
[C---:B------:R-:W-:Y:S01]  /*3bb0*/  LEA.HI.X.SX32 R29, R39.reuse, R17, 0x1, P4 ;  /* 0x00000011271d7211 */ /* 0x040fe200020f0eff */
[C---:B------:R-:W-:Y:S01]  /*3bc0*/  IMAD R63, R39.reuse, 0x1c, RZ ;  /* 0x0000001c273f7824 */ /* 0x040fe200078e02ff */
[C---:B------:R-:W-:Y:S01]  /*3bd0*/  LEA R74, P4, R39.reuse, R16, 0x3 ;  /* 0x00000010274a7211 */ /* 0x040fe200078818ff */
[----:B------:R-:W-:Y:S01]  /*3be0*/  STSM.16.M88.4 [R19], R4 ;  /* 0x0000000413007844 */ /* 0x000fe20000000200 */
[----:B------:R-:W-:Y:S01]  /*3bf0*/  IMAD R37, R39, 0xf, RZ ;  /* 0x0000000f27257824 */ /* 0x000fe200078e02ff */
[----:B------:R-:W-:Y:S01]  /*3c00*/  FSEL R81, R81, -INF , P1 ;  /* 0xff80000051517808 */ /* 0x000fe20000800000 */
[C---:B------:R-:W-:Y:S01]  /*3c10*/  IMAD R40, R39.reuse, 0x22, RZ ;  /* 0x0000002227287824 */ /* 0x040fe200078e02ff */
[----:B------:R-:W-:Y:S01]  /*3c20*/  BAR.SYNC.DEFER_BLOCKING 0x0 ;  /* 0x0000000000007b1d */ /* 0x000fe20000010000 */
[----:B------:R-:W-:-:S02]  /*3c30*/  IMAD R42, R39, 0x24, RZ ;  /* 0x00000024272a7824 */ /* 0x000fc400078e02ff */
[----:B------:R-:W-:Y:S02]  /*3c40*/  IMAD R44, R39, 0x26, RZ ;  /* 0x00000026272c7824 */ /* 0x000fe400078e02ff */
[----:B------:R-:W-:Y:S01]  /*3c50*/  FFMA R66, R81, 0.69314718246459960938, R66 ;  /* 0x3f31721851427823 */ /* 0x000fe20000000042 */
[C---:B------:R-:W-:Y:S01]  /*3c60*/  IMAD R41, R39.reuse, 0x11, RZ ;  /* 0x0000001127297824 */ /* 0x040fe200078e02ff */
[----:B------:R-:W-:Y:S01]  /*3c70*/  ULDC UR4, c[0x0][0x27c] ;  /* 0x00009f0000047ab9 */ /* 0x000fe20000000800 */
[----:B------:R-:W-:Y:S01]  /*3c80*/  IMAD R45, R39, 0x13, RZ ;  /* 0x00000013272d7824 */ /* 0x000fe200078e02ff */
[----:B-1----:R-:W-:Y:S01]  /*3c90*/  PRMT R84, R13, 0x7632, R84 ;  /* 0x000076320d547816 */ /* 0x002fe20000000054 */
[C---:B------:R-:W-:Y:S01]  /*3ca0*/  IMAD R46, R39.reuse, 0x28, RZ ;  /* 0x00000028272e7824 */ /* 0x040fe200078e02ff */
[----:B------:R-:W-:Y:S01]  /*3cb0*/  UIMAD UR4, UR12, UR4, URZ ;  /* 0x000000040c0472a4 */ /* 0x000fe2000f8e023f */
[C---:B------:R-:W-:Y:S02]  /*3cc0*/  IMAD R49, R39.reuse, 0x15, RZ ;  /* 0x0000001527317824 */ /* 0x040fe400078e02ff */
[C---:B------:R-:W-:Y:S01]  /*3cd0*/  IMAD R48, R39.reuse, 0x2a, RZ ;  /* 0x0000002a27307824 */ /* 0x040fe200078e02ff */
[----:B------:R-:W-:Y:S01]  /*3ce0*/  USHF.L.U32 UR6, UR4, 0x2, URZ ;  /* 0x0000000204067899 */ /* 0x000fe2000800063f */
[C---:B------:R-:W-:Y:S01]  /*3cf0*/  IMAD R50, R39.reuse, 0x2c, RZ ;  /* 0x0000002c27327824 */ /* 0x040fe200078e02ff */
[----:B------:R-:W-:Y:S01]  /*3d00*/  UIMAD.WIDE UR4, UR4, 0x4, URZ ;  /* 0x00000004040478a5 */ /* 0x000fe2000f8e023f */
[----:B------:R-:W-:-:S02]  /*3d10*/  IMAD R53, R39, 0x17, RZ ;  /* 0x0000001727357824 */ /* 0x000fc400078e02ff */
[C---:B------:R-:W-:Y:S02]  /*3d20*/  IMAD R52, R39.reuse, 0x2e, RZ ;  /* 0x0000002e27347824 */ /* 0x040fe400078e02ff */
[C---:B------:R-:W-:Y:S02]  /*3d30*/  IMAD R54, R39.reuse, 0x30, RZ ;  /* 0x0000003027367824 */ /* 0x040fe400078e02ff */
[C---:B------:R-:W-:Y:S01]  /*3d40*/  IMAD R57, R39.reuse, 0x19, RZ ;  /* 0x0000001927397824 */ /* 0x040fe200078e02ff */
[----:B------:R-:W0:Y:S01]  /*3d50*/  LDS.128 R8, [R18] ;  /* 0x0000000012087984 */ /* 0x000e220000000c00 */
[C---:B------:R-:W-:Y:S02]  /*3d60*/  IMAD R56, R39.reuse, 0x32, RZ ;  /* 0x0000003227387824 */ /* 0x040fe400078e02ff */
[C---:B------:R-:W-:Y:S01]  /*3d70*/  IMAD R58, R39.reuse, 0x34, RZ ;  /* 0x00000034273a7824 */ /* 0x040fe200078e02ff */
[----:B------:R-:W-:Y:S01]  /*3d80*/  BAR.SYNC.DEFER_BLOCKING 0x0 ;  /* 0x0000000000007b1d */ /* 0x000fe20000010000 */
[----:B------:R-:W-:-:S02]  /*3d90*/  IMAD R61, R39, 0x1b, RZ ;  /* 0x0000001b273d7824 */ /* 0x000fc400078e02ff */
[C---:B------:R-:W-:Y:S02]  /*3da0*/  IMAD R93, R39.reuse, 0x36, RZ ;  /* 0x00000036275d7824 */ /* 0x040fe400078e02ff */
[C---:B------:R-:W-:Y:S02]  /*3db0*/  IMAD R91, R39.reuse, 0x38, RZ ;  /* 0x00000038275b7824 */ /* 0x040fe400078e02ff */
[C---:B------:R-:W-:Y:S02]  /*3dc0*/  IMAD R69, R39.reuse, 0x1d, RZ ;  /* 0x0000001d27457824 */ /* 0x040fe400078e02ff */
[C---:B------:R-:W-:Y:S02]  /*3dd0*/  IMAD R89, R39.reuse, 0x3a, RZ ;  /* 0x0000003a27597824 */ /* 0x040fe400078e02ff */
[C---:B------:R-:W-:Y:S02]  /*3de0*/  IMAD R87, R39.reuse, 0x3c, RZ ;  /* 0x0000003c27577824 */ /* 0x040fe400078e02ff */
[----:B------:R-:W-:-:S02]  /*3df0*/  IMAD R71, R39, 0x1f, RZ ;  /* 0x0000001f27477824 */ /* 0x000fc400078e02ff */
[C---:B------:R-:W-:Y:S01]  /*3e00*/  IMAD R85, R39.reuse, 0x3e, RZ ;  /* 0x0000003e27557824 */ /* 0x040fe200078e02ff */
[----:B------:R1:W-:Y:S01]  /*3e10*/  STSM.16.M88.4 [R19], R20 ;  /* 0x0000001413007844 */ /* 0x0003e20000000200 */
[----:B------:R-:W-:Y:S01]  /*3e20*/  BAR.SYNC.DEFER_BLOCKING 0x0 ;  /* 0x0000000000007b1d */ /* 0x000fe20000010000 */
[CC--:B-1----:R-:W-:Y:S01]  /*3e30*/  LEA R20, P5, R39.reuse, R16.reuse, 0x2 ;  /* 0x0000001027147211 */ /* 0x0c2fe200078a10ff */
[----:B------:R-:W-:Y:S01]  /*3e40*/  IMAD R23, R39, 0x3, RZ ;  /* 0x0000000327177824 */ /* 0x000fe200078e02ff */
[----:B------:R-:W-:Y:S02]  /*3e50*/  PRMT R22, R12, 0x7632, R22 ;  /* 0x000076320c167816 */ /* 0x000fe40000000016 */
[-C--:B------:R-:W-:Y:S01]  /*3e60*/  LEA.HI.X.SX32 R21, R31, R17.reuse, 0x1, P5 ;  /* 0x000000111f157211 */ /* 0x080fe200028f0eff */
[----:B------:R-:W-:Y:S01]  /*3e70*/  IMAD R31, R39, 0xc, RZ ;  /* 0x0000000c271f7824 */ /* 0x000fe200078e02ff */
[----:B------:R-:W-:Y:S02]  /*3e80*/  IADD3 R76, P5, R32, R16, RZ ;  /* 0x00000010204c7210 */ /* 0x000fe40007fbe0ff */
[----:B------:R-:W-:-:S02]  /*3e90*/  LEA.HI.X.SX32 R73, R23, R17, 0x1, P6 ;  /* 0x0000001117497211 */ /* 0x000fc400030f0eff */
[-C--:B------:R-:W-:Y:S01]  /*3ea0*/  IADD3 R78, P6, R31, R16.reuse, RZ ;  /* 0x000000101f4e7210 */ /* 0x080fe20007fde0ff */
[----:B------:R-:W1:Y:S03]  /*3eb0*/  LDS.128 R4, [R18] ;  /* 0x0000000012047984 */ /* 0x000e660000000c00 */
[-C--:B------:R-:W-:Y:S01]  /*3ec0*/  LEA.HI.X.SX32 R79, R79, R17.reuse, 0x1, P6 ;  /* 0x000000114f4f7211 */ /* 0x080fe200030f0eff */
[----:B------:R-:W-:Y:S06]  /*3ed0*/  BAR.SYNC.DEFER_BLOCKING 0x0 ;  /* 0x0000000000007b1d */ /* 0x000fec0000010000 */
[----:B------:R2:W-:Y:S02]  /*3ee0*/  STSM.16.M88.4 [R19], R24 ;  /* 0x0000001813007844 */ /* 0x0005e40000000200 */
[----:B------:R-:W-:Y:S01]  /*3ef0*/  BAR.SYNC.DEFER_BLOCKING 0x0 ;  /* 0x0000000000007b1d */ /* 0x000fe20000010000 */
[C---:B--2---:R-:W-:Y:S01]  /*3f00*/  SHF.L.U32 R25, R39.reuse, 0x2, RZ ;  /* 0x0000000227197819 */ /* 0x044fe200000006ff */
[----:B------:R-:W-:Y:S01]  /*3f10*/  IMAD R27, R39, 0x5, RZ ;  /* 0x00000005271b7824 */ /* 0x000fe200078e02ff */
[----:B------:R-:W-:Y:S01]  /*3f20*/  IADD3 R24, P6, R43, R16, RZ ;  /* 0x000000102b187210 */ /* 0x000fe20007fde0ff */
[----:B------:R-:W-:Y:S01]  /*3f30*/  IMAD R26, R39, 0x7, RZ ;  /* 0x00000007271a7824 */ /* 0x000fe200078e02ff */
[-C--:B------:R-:W-:Y:S01]  /*3f40*/  LEA.HI.X.SX32 R75, R25, R17.reuse, 0x1, P4 ;  /* 0x00000011194b7211 */ /* 0x080fe200020f0eff */
[----:B------:R-:W-:Y:S01]  /*3f50*/  IMAD R19, R39, 0x1e, RZ ;  /* 0x0000001e27137824 */ /* 0x000fe200078e02ff */
[----:B------:R-:W-:Y:S01]  /*3f60*/  LEA.HI.X.SX32 R77, R27, R17, 0x1, P5 ;  /* 0x000000111b4d7211 */ /* 0x000fe200028f0eff */
[----:B------:R2:W-:Y:S04]  /*3f70*/  STG.E.U16 desc[UR14][R16.64], R12 ;  /* 0x0000000c10007986 */ /* 0x0005e8000c10150e */
[----:B------:R3:W-:Y:S04]  /*3f80*/  STG.E.U16 desc[UR14][R28.64], R22 ;  /* 0x000000161c007986 */ /* 0x0007e8000c10150e */
[----:B------:R4:W-:Y:S01]  /*3f90*/  STG.E.U16 desc[UR14][R20.64], R13 ;  /* 0x0000000d14007986 */ /* 0x0009e2000c10150e */
[----:B--2---:R-:W-:-:S03]  /*3fa0*/  SHF.L.U32 R12, R39, 0x4, RZ ;  /* 0x00000004270c7819 */ /* 0x004fc600000006ff */
[----:B------:R2:W-:Y:S01]  /*3fb0*/  STG.E.U16 desc[UR14][R72.64], R84 ;  /* 0x0000005448007986 */ /* 0x0005e2000c10150e */
[C---:B---3--:R-:W-:Y:S01]  /*3fc0*/  IMAD R29, R39.reuse, 0x9, RZ ;  /* 0x00000009271d7824 */ /* 0x048fe200078e02ff */
[-C--:B------:R-:W-:Y:S02]  /*3fd0*/  LEA R22, P5, R39, R16.reuse, 0x4 ;  /* 0x0000001027167211 */ /* 0x080fe400078a20ff */
[----:B------:R0:W-:Y:S01]  /*3fe0*/  STG.E.U16 desc[UR14][R74.64], R14 ;  /* 0x0000000e4a007986 */ /* 0x0001e2000c10150e */
[-C--:B----4-:R-:W-:Y:S02]  /*3ff0*/  IADD3 R20, P4, R35, R16.reuse, RZ ;  /* 0x0000001023147210 */ /* 0x090fe40007f9e0ff */
[-C--:B------:R-:W-:Y:S02]  /*4000*/  LEA.HI.X.SX32 R23, R30, R17.reuse, 0x1, P5 ;  /* 0x000000111e177211 */ /* 0x080fe400028f0eff */
[----:B------:R-:W-:Y:S02]  /*4010*/  LEA.HI.X.SX32 R21, R26, R17, 0x1, P4 ;  /* 0x000000111a157211 */ /* 0x000fe400020f0eff */
[----:B------:R-:W-:-:S02]  /*4020*/  IADD3 R26, P4, R47, R16, RZ ;  /* 0x000000102f1a7210 */ /* 0x000fc40007f9e0ff */
[-C--:B------:R-:W-:Y:S02]  /*4030*/  IADD3 R28, P5, R51, R16.reuse, RZ ;  /* 0x00000010331c7210 */ /* 0x080fe40007fbe0ff */
[-C--:B------:R-:W-:Y:S02]  /*4040*/  LEA.HI.X.SX32 R25, R29, R17.reuse, 0x1, P6 ;  /* 0x000000111d197211 */ /* 0x080fe400030f0eff */
[-C--:B------:R-:W-:Y:S02]  /*4050*/  LEA.HI.X.SX32 R27, R32, R17.reuse, 0x1, P4 ;  /* 0x00000011201b7211 */ /* 0x080fe400020f0eff */
[-C--:B------:R-:W-:Y:S02]  /*4060*/  IADD3 R30, P6, R55, R16.reuse, RZ ;  /* 0x00000010371e7210 */ /* 0x080fe40007fde0ff */
[----:B------:R-:W-:Y:S02]  /*4070*/  IADD3 R32, P4, R59, R16, RZ ;  /* 0x000000103b207210 */ /* 0x000fe40007f9e0ff */
[----:B------:R-:W-:-:S02]  /*4080*/  LEA.HI.X.SX32 R29, R34, R17, 0x1, P5 ;  /* 0x00000011221d7211 */ /* 0x000fc400028f0eff */
[-C--:B------:R-:W-:Y:S02]  /*4090*/  IADD3 R34, P5, R63, R16.reuse, RZ ;  /* 0x000000103f227210 */ /* 0x080fe40007fbe0ff */
[-C--:B------:R-:W-:Y:S02]  /*40a0*/  LEA.HI.X.SX32 R31, R31, R17.reuse, 0x1, P6 ;  /* 0x000000111f1f7211 */ /* 0x080fe400030f0eff */
[-C--:B------:R-:W-:Y:S02]  /*40b0*/  LEA.HI.X.SX32 R33, R33, R17.reuse, 0x1, P4 ;  /* 0x0000001121217211 */ /* 0x080fe400020f0eff */
[-C--:B------:R-:W-:Y:S02]  /*40c0*/  IADD3 R36, P6, R19, R16.reuse, RZ ;  /* 0x0000001013247210 */ /* 0x080fe40007fde0ff */
[----:B------:R-:W-:Y:S02]  /*40d0*/  LEA R38, P4, R39, R16, 0x5 ;  /* 0x0000001027267211 */ /* 0x000fe400078828ff */
[----:B------:R-:W-:-:S02]  /*40e0*/  LEA.HI.X.SX32 R35, R35, R17, 0x1, P5 ;  /* 0x0000001123237211 */ /* 0x000fc400028f0eff */
        /* <DEDUP_REMOVED lines=30> */
[-C--:B------:R-:W-:Y:S02]  /*42d0*/  LEA.HI.X.SX32 R69, R19, R17.reuse, 0x1, P6 ;  /* 0x0000001113457211 */ /* 0x080fe400030f0eff */
[----:B------:R-:W-:Y:S02]  /*42e0*/  LEA.HI.X.SX32 R71, R71, R17, 0x1, P4 ;  /* 0x0000001147477211 */ /* 0x000fe400020f0eff */
[----:B------:R-:W3:Y:S01]  /*42f0*/  LDS.128 R16, [R18] ;  /* 0x0000000012107984 */ /* 0x000ee20000000c00 */
[----:B------:R-:W-:Y:S02]  /*4300*/  PRMT R85, R14, 0x7632, R85 ;  /* 0x000076320e557816 */ /* 0x000fe40000000055 */
[----:B--2---:R-:W-:Y:S02]  /*4310*/  PRMT R73, R15, 0x7632, R73 ;  /* 0x000076320f497816 */ /* 0x004fe40000000049 */
[----:B0-----:R-:W-:Y:S01]  /*4320*/  PRMT R75, R8, 0x7632, R75 ;  /* 0x00007632084b7816 */ /* 0x001fe2000000004b */
[----:B------:R-:W-:Y:S01]  /*4330*/  STG.E.U16 desc[UR14][R76.64], R85 ;  /* 0x000000554c007986 */ /* 0x000fe2000c10150e */
[----:B------:R-:W-:-:S03]  /*4340*/  PRMT R14, R10, 0x7632, R14 ;  /* 0x000076320a0e7816 */ /* 0x000fc6000000000e */
[----:B------:R0:W-:Y:S04]  /*4350*/  STG.E.U16 desc[UR14][R78.64], R15 ;  /* 0x0000000f4e007986 */ /* 0x0001e8000c10150e */
[----:B------:R2:W-:Y:S04]  /*4360*/  STG.E.U16 desc[UR14][R20.64], R73 ;  /* 0x0000004914007986 */ /* 0x0005e8000c10150e */
[----:B------:R4:W-:Y:S04]  /*4370*/  STG.E.U16 desc[UR14][R22.64], R8 ;  /* 0x0000000816007986 */ /* 0x0009e8000c10150e */
[----:B------:R5:W-:Y:S01]  /*4380*/  STG.E.U16 desc[UR14][R24.64], R75 ;  /* 0x0000004b18007986 */ /* 0x000be2000c10150e */
[----:B0-----:R-:W-:-:S02]  /*4390*/  PRMT R15, R11, 0x7632, R15 ;  /* 0x000076320b0f7816 */ /* 0x001fc4000000000f */
[----:B--2---:R-:W-:Y:S01]  /*43a0*/  PRMT R21, R9, 0x7632, R21 ;  /* 0x0000763209157816 */ /* 0x004fe20000000015 */
[----:B------:R0:W-:Y:S01]  /*43b0*/  STG.E.U16 desc[UR14][R26.64], R9 ;  /* 0x000000091a007986 */ /* 0x0001e2000c10150e */
[----:B-1----:R-:W-:Y:S02]  /*43c0*/  PRMT R20, R4, 0x7632, R20 ;  /* 0x0000763204147816 */ /* 0x002fe40000000014 */
[----:B----4-:R-:W-:Y:S01]  /*43d0*/  PRMT R22, R5, 0x7632, R22 ;  /* 0x0000763205167816 */ /* 0x010fe20000000016 */
[----:B------:R1:W-:Y:S01]  /*43e0*/  STG.E.U16 desc[UR14][R28.64], R21 ;  /* 0x000000151c007986 */ /* 0x0003e2000c10150e */
[----:B-----5:R-:W-:-:S03]  /*43f0*/  PRMT R24, R6, 0x7632, R24 ;  /* 0x0000763206187816 */ /* 0x020fc60000000018 */
[----:B------:R2:W-:Y:S04]  /*4400*/  STG.E.U16 desc[UR14][R30.64], R10 ;  /* 0x0000000a1e007986 */ /* 0x0005e8000c10150e */
[----:B------:R-:W-:Y:S01]  /*4410*/  STG.E.U16 desc[UR14][R32.64], R14 ;  /* 0x0000000e20007986 */ /* 0x000fe2000c10150e */
[----:B0-----:R-:W-:Y:S02]  /*4420*/  PRMT R26, R7, 0x7632, R26 ;  /* 0x00007632071a7816 */ /* 0x001fe4000000001a */
[----:B---3--:R-:W-:Y:S01]  /*4430*/  PRMT R8, R18, 0x7632, R8 ;  /* 0x0000763212087816 */ /* 0x008fe20000000008 */
[----:B------:R0:W-:Y:S01]  /*4440*/  STG.E.U16 desc[UR14][R34.64], R11 ;  /* 0x0000000b22007986 */ /* 0x0001e2000c10150e */
[----:B-1----:R-:W-:-:S03]  /*4450*/  PRMT R28, R16, 0x7632, R28 ;  /* 0x00007632101c7816 */ /* 0x002fc6000000001c */
[----:B------:R-:W-:Y:S01]  /*4460*/  STG.E.U16 desc[UR14][R36.64], R15 ;  /* 0x0000000f24007986 */ /* 0x000fe2000c10150e */
[----:B--2---:R-:W-:-:S03]  /*4470*/  PRMT R30, R17, 0x7632, R30 ;  /* 0x00007632111e7816 */ /* 0x004fc6000000001e */
[----:B------:R1:W-:Y:S04]  /*4480*/  STG.E.U16 desc[UR14][R38.64], R4 ;  /* 0x0000000426007986 */ /* 0x0003e8000c10150e */
[----:B------:R-:W-:Y:S01]  /*4490*/  STG.E.U16 desc[UR14][R40.64], R20 ;  /* 0x0000001428007986 */ /* 0x000fe2000c10150e */
[----:B0-----:R-:W-:Y:S01]  /*44a0*/  PRMT R35, R19, 0x7632, R35 ;  /* 0x0000763213237816 */ /* 0x001fe20000000023 */
[----:B------:R-:W0:Y:S02]  /*44b0*/  LDC.64 R10, c[0x0][0x230] ;  /* 0x00008c00ff0a7b82 */ /* 0x000e240000000a00 */
[----:B------:R2:W-:Y:S04]  /*44c0*/  STG.E.U16 desc[UR14][R42.64], R5 ;  /* 0x000000052a007986 */ /* 0x0005e8000c10150e */
[----:B------:R-:W-:Y:S01]  /*44d0*/  STG.E.U16 desc[UR14][R44.64], R22 ;  /* 0x000000162c007986 */ /* 0x000fe2000c10150e */
[----:B-1----:R-:W-:-:S03]  /*44e0*/  FSEL R4, R83, -INF , P3 ;  /* 0xff80000053047808 */ /* 0x002fc60001800000 */
[----:B------:R1:W-:Y:S02]  /*44f0*/  STG.E.U16 desc[UR14][R46.64], R6 ;  /* 0x000000062e007986 */ /* 0x0003e4000c10150e */
[----:B------:R-:W-:Y:S02]  /*4500*/  FFMA R4, R4, 0.69314718246459960938, R67 ;  /* 0x3f31721804047823 */ /* 0x000fe40000000043 */
[----:B------:R-:W-:Y:S01]  /*4510*/  STG.E.U16 desc[UR14][R48.64], R24 ;  /* 0x0000001830007986 */ /* 0x000fe2000c10150e */
[----:B--2---:R-:W-:-:S03]  /*4520*/  FFMA R5, R82, 0.69314718246459960938, R65 ;  /* 0x3f31721852057823 */ /* 0x004fc60000000041 */
[----:B------:R2:W-:Y:S04]  /*4530*/  STG.E.U16 desc[UR14][R50.64], R7 ;  /* 0x0000000732007986 */ /* 0x0005e8000c10150e */
[----:B------:R-:W-:Y:S01]  /*4540*/  STG.E.U16 desc[UR14][R52.64], R26 ;  /* 0x0000001a34007986 */ /* 0x000fe2000c10150e */
[----:B-1----:R-:W-:-:S03]  /*4550*/  IMAD.HI R6, R2, 0x4, RZ ;  /* 0x0000000402067827 */ /* 0x002fc600078e02ff */
[----:B------:R-:W-:Y:S04]  /*4560*/  STG.E.U16 desc[UR14][R54.64], R16 ;  /* 0x0000001036007986 */ /* 0x000fe8000c10150e */
[----:B------:R-:W-:Y:S01]  /*4570*/  STG.E.U16 desc[UR14][R56.64], R28 ;  /* 0x0000001c38007986 */ /* 0x000fe2000c10150e */
[----:B--2---:R-:W-:Y:S01]  /*4580*/  IMAD.SHL.U32 R7, R3, 0x2, RZ ;  /* 0x0000000203077824 */ /* 0x004fe200078e00ff */
[----:B------:R-:W-:Y:S02]  /*4590*/  FSEL R3, R80, -INF , P0 ;  /* 0xff80000050037808 */ /* 0x000fe40000000000 */
[----:B------:R-:W-:Y:S02]  /*45a0*/  STG.E.U16 desc[UR14][R58.64], R17 ;  /* 0x000000113a007986 */ /* 0x000fe4000c10150e */
[----:B------:R-:W-:Y:S01]  /*45b0*/  LOP3.LUT R7, R7, 0xf8, RZ, 0xc0, !PT ;  /* 0x000000f807077812 */ /* 0x000fe200078ec0ff */
[----:B------:R-:W-:Y:S01]  /*45c0*/  FFMA R67, R3, 0.69314718246459960938, R64 ;  /* 0x3f31721803437823 */ /* 0x000fe20000000040 */
[----:B------:R-:W-:Y:S01]  /*45d0*/  STG.E.U16 desc[UR14][R60.64], R30 ;  /* 0x0000001e3c007986 */ /* 0x000fe2000c10150e */
[----:B------:R-:W-:-:S03]  /*45e0*/  SHF.L.U32 R3, R2, 0x2, RZ ;  /* 0x0000000202037819 */ /* 0x000fc600000006ff */
[----:B------:R-:W-:Y:S01]  /*45f0*/  STG.E.U16 desc[UR14][R62.64], R18 ;  /* 0x000000123e007986 */ /* 0x000fe2000c10150e */
[----:B0-----:R-:W-:-:S03]  /*4600*/  IADD3 R2, P0, P1, R3, UR6, R10 ;  /* 0x0000000603027c10 */ /* 0x001fc6000f91e00a */
[----:B------:R-:W-:Y:S01]  /*4610*/  STG.E.U16 desc[UR14][R12.64], R8 ;  /* 0x000000080c007986 */ /* 0x000fe2000c10150e */
[----:B------:R-:W-:-:S03]  /*4620*/  IADD3.X R3, R6, UR5, R11, P0, P1 ;  /* 0x0000000506037c10 */ /* 0x000fc600087e240b */
[----:B------:R-:W-:Y:S04]  /*4630*/  STG.E.U16 desc[UR14][R68.64], R19 ;  /* 0x0000001344007986 */ /* 0x000fe8000c10150e */
[----:B------:R-:W-:Y:S01]  /*4640*/  STG.E.U16 desc[UR14][R70.64], R35 ;  /* 0x0000002346007986 */ /* 0x000fe2000c10150e */
[----:B------:R-:W-:Y:S06]  /*4650*/  BAR.SYNC.DEFER_BLOCKING 0x0 ;  /* 0x0000000000007b1d */ /* 0x000fec0000010000 */
[----:B------:R-:W-:Y:S04]  /*4660*/  STS.64 [R7+UR13], R4 ;  /* 0x0000000407007988 */ /* 0x000fe80008000a0d */
[----:B------:R-:W-:Y:S01]  /*4670*/  STS.64 [R7+UR13+0x100], R66 ;  /* 0x0001004207007988 */ /* 0x000fe20008000a0d */
[----:B------:R-:W-:Y:S06]  /*4680*/  BAR.SYNC.DEFER_BLOCKING 0x0 ;  /* 0x0000000000007b1d */ /* 0x000fec0000010000 */
[----:B------:R-:W0:Y:S04]  /*4690*/  LDS R9, [R0] ;  /* 0x0000000000097984 */ /* 0x000e280000000800 */
[----:B0-----:R-:W-:Y:S01]  /*46a0*/  STG.E desc[UR14][R2.64], R9 ;  /* 0x0000000902007986 */ /* 0x001fe2000c10190e */
[----:B------:R-:W-:Y:S05]  /*46b0*/  EXIT ;  /* 0x000000000000794d */ /* 0x000fea0003800000 */
.L_x_2:
[----:B------:R-:W-:-:S00]  /*46c0*/  BRA `(.L_x_2) ;  /* 0xfffffffc00fc7947 */ /* 0x000fc0000383ffff */
[----:B------:R-:W-:-:S00]  /*46d0*/  NOP ;  /* 0x0000000000007918 */ /* 0x000fc00000000000 */
        /* <DEDUP_REMOVED lines=10> */
.L_x_3:


//--------------------- .nv.global.init           --------------------------
	.section	.nv.global.init,"aw",@progbits
.nv.global.init:
	.type		_$_str,@object
	.size		_$_str,(.L_0 - _$_str)
_$_str:
        /*0000*/ 	.byte	0x5f, 0x5f, 0x43, 0x55, 0x44, 0x41, 0x5f, 0x46, 0x54, 0x5a, 0x00
.L_0:


//--------------------- .nv.shared.attn_fwd       --------------------------
	.section	.nv.shared.attn_fwd,"aw",@nobits
	.sectionflags	@""
	.align	16
	.zero		1024


//--------------------- .nv.shared.reserved.0     --------------------------
	.section	.nv.shared.reserved.0,"aw",@nobits
	.weak		__nv_reservedSMEM_offset_0_alias
	.size		__nv_reservedSMEM_offset_0_alias, 0, 0
	.other		__nv_reservedSMEM_offset_0_alias,@"STO_CUDA_RESERVED_SHARED STV_DEFAULT"
__nv_reservedSMEM_offset_0_alias:
	.zero		0


//--------------------- .nv.constant0.attn_fwd    --------------------------
	.section	.nv.constant0.attn_fwd,"a",@progbits
	.sectionflags	@""
	.align	4
.nv.constant0.attn_fwd:
	.zero		664


//--------------------- SYMBOLS --------------------------

	.type		.nv.reservedSmem.offset0,@object
	.size		.nv.reservedSmem.offset0,0x4
